//
// Generated by NVIDIA NVVM Compiler
//
// Compiler Build ID: CL-36424714
// Cuda compilation tools, release 13.0, V13.0.88
// Based on NVVM 20.0.0
//

.version 9.0
.target sm_100
.address_size 64

	// .globl	_Z29game_of_life_bit_adder_kernelPKtPti

.visible .entry _Z29game_of_life_bit_adder_kernelPKtPti(
	.param .u64 .ptr .align 1 _Z29game_of_life_bit_adder_kernelPKtPti_param_0,
	.param .u64 .ptr .align 1 _Z29game_of_life_bit_adder_kernelPKtPti_param_1,
	.param .u32 _Z29game_of_life_bit_adder_kernelPKtPti_param_2
)
{
	.reg .pred 	%p<80>;
	.reg .b16 	%rs<100>;
	.reg .b32 	%r<326>;
	.reg .b64 	%rd<13>;

	ld.param.u64 	%rd6, [_Z29game_of_life_bit_adder_kernelPKtPti_param_0];
	ld.param.u64 	%rd5, [_Z29game_of_life_bit_adder_kernelPKtPti_param_1];
	ld.param.u32 	%r23, [_Z29game_of_life_bit_adder_kernelPKtPti_param_2];
	cvta.to.global.u64 	%rd1, %rd6;
	shr.s32 	%r24, %r23, 31;
	shr.u32 	%r25, %r24, 28;
	add.s32 	%r26, %r23, %r25;
	shr.s32 	%r1, %r26, 4;
	mov.u32 	%r27, %ctaid.y;
	mov.u32 	%r28, %ntid.y;
	mov.u32 	%r29, %tid.y;
	mad.lo.s32 	%r2, %r27, %r28, %r29;
	mov.u32 	%r30, %ctaid.x;
	mov.u32 	%r31, %ntid.x;
	mov.u32 	%r32, %tid.x;
	mad.lo.s32 	%r3, %r30, %r31, %r32;
	setp.ge.s32 	%p1, %r2, %r23;
	setp.ge.s32 	%p2, %r3, %r1;
	or.pred  	%p3, %p1, %p2;
	@%p3 bra 	$L__BB0_22;
	mul.lo.s32 	%r4, %r1, %r2;
	add.s32 	%r5, %r4, %r3;
	mul.wide.s32 	%rd7, %r5, 2;
	add.s64 	%rd2, %rd1, %rd7;
	ld.global.u16 	%rs1, [%rd2];
	setp.lt.s32 	%p4, %r3, 1;
	mov.b32 	%r319, 0;
	@%p4 bra 	$L__BB0_3;
	ld.global.u16 	%r319, [%rd2+-2];
$L__BB0_3:
	add.s32 	%r8, %r1, -1;
	setp.ge.s32 	%p5, %r3, %r8;
	mov.b16 	%rs95, 0;
	@%p5 bra 	$L__BB0_5;
	ld.global.u16 	%rs16, [%rd2+2];
	shl.b16 	%rs95, %rs16, 15;
$L__BB0_5:
	setp.eq.s32 	%p6, %r2, 0;
	mov.b32 	%r321, 0;
	mov.b16 	%rs97, 0;
	mov.u16 	%rs96, %rs97;
	@%p6 bra 	$L__BB0_10;
	setp.lt.s32 	%p7, %r3, 1;
	sub.s32 	%r36, %r4, %r1;
	add.s32 	%r37, %r36, %r3;
	mul.wide.s32 	%rd8, %r37, 2;
	add.s64 	%rd3, %rd1, %rd8;
	ld.global.u16 	%rs96, [%rd3];
	mov.b32 	%r321, 0;
	@%p7 bra 	$L__BB0_8;
	ld.global.u16 	%r321, [%rd3+-2];
$L__BB0_8:
	setp.ge.s32 	%p8, %r3, %r8;
	@%p8 bra 	$L__BB0_10;
	ld.global.u16 	%rs19, [%rd3+2];
	shl.b16 	%rs97, %rs19, 15;
$L__BB0_10:
	add.s32 	%r39, %r23, -1;
	setp.ge.u32 	%p9, %r2, %r39;
	mov.b32 	%r323, 0;
	mov.b16 	%rs99, 0;
	mov.u16 	%rs98, %rs99;
	@%p9 bra 	$L__BB0_15;
	setp.lt.s32 	%p10, %r3, 1;
	mul.wide.s32 	%rd9, %r1, 2;
	add.s64 	%rd4, %rd2, %rd9;
	ld.global.u16 	%rs98, [%rd4];
	mov.b32 	%r323, 0;
	@%p10 bra 	$L__BB0_13;
	ld.global.u16 	%r323, [%rd4+-2];
$L__BB0_13:
	setp.ge.s32 	%p11, %r3, %r8;
	@%p11 bra 	$L__BB0_15;
	ld.global.u16 	%rs22, [%rd4+2];
	shl.b16 	%rs99, %rs22, 15;
$L__BB0_15:
	setp.lt.s32 	%p12, %r3, 1;
	@%p12 bra 	$L__BB0_17;
	shl.b32 	%r41, %r321, 1;
	shr.u32 	%r42, %r321, 15;
	or.b32  	%r324, %r41, %r42;
	bra.uni 	$L__BB0_18;
$L__BB0_17:
	mul.wide.u16 	%r324, %rs96, 2;
$L__BB0_18:
	setp.lt.s32 	%p13, %r3, %r8;
	setp.lt.s32 	%p14, %r3, 1;
	setp.gt.s32 	%p15, %r3, 0;
	cvt.u16.u32 	%rs12, %r324;
	shr.u16 	%rs23, %rs96, 1;
	selp.b16 	%rs24, %rs97, 0, %p13;
	or.b16  	%rs13, %rs24, %rs23;
	shl.b32 	%r43, %r319, 1;
	shr.u32 	%r44, %r319, 15;
	or.b32  	%r45, %r43, %r44;
	cvt.u32.u16 	%r18, %rs1;
	mul.wide.u16 	%r46, %rs1, 2;
	selp.b32 	%r19, %r45, %r46, %p15;
	shr.u16 	%rs25, %rs1, 1;
	or.b16  	%rs14, %rs95, %rs25;
	@%p14 bra 	$L__BB0_20;
	shl.b32 	%r47, %r323, 1;
	shr.u32 	%r48, %r323, 15;
	or.b32  	%r325, %r47, %r48;
	bra.uni 	$L__BB0_21;
$L__BB0_20:
	mul.wide.u16 	%r325, %rs98, 2;
$L__BB0_21:
	cvt.u16.u32 	%rs26, %r19;
	setp.lt.s32 	%p16, %r3, %r8;
	cvt.u16.u32 	%rs27, %r325;
	shr.u16 	%rs28, %rs98, 1;
	selp.b16 	%rs29, %rs99, 0, %p16;
	or.b16  	%rs30, %rs29, %rs28;
	xor.b16  	%rs31, %rs96, %rs12;
	and.b16  	%rs32, %rs96, %rs12;
	xor.b16  	%rs33, %rs13, %rs26;
	and.b16  	%rs34, %rs13, %rs26;
	xor.b16  	%rs35, %rs14, %rs27;
	and.b16  	%rs36, %rs14, %rs27;
	xor.b16  	%rs37, %rs30, %rs98;
	and.b16  	%rs38, %rs30, %rs98;
	xor.b16  	%rs39, %rs31, %rs33;
	and.b16  	%rs40, %rs31, %rs33;
	xor.b16  	%rs41, %rs34, %rs40;
	xor.b16  	%rs42, %rs41, %rs32;
	and.b16  	%rs43, %rs32, %rs34;
	xor.b16  	%rs44, %rs35, %rs37;
	and.b16  	%rs45, %rs35, %rs37;
	xor.b16  	%rs46, %rs38, %rs45;
	xor.b16  	%rs47, %rs46, %rs36;
	and.b16  	%rs48, %rs36, %rs38;
	xor.b16  	%rs49, %rs44, %rs39;
	and.b16  	%rs50, %rs44, %rs39;
	xor.b16  	%rs51, %rs50, %rs42;
	xor.b16  	%rs52, %rs51, %rs47;
	and.b16  	%rs53, %rs47, %rs42;
	or.b16  	%rs54, %rs47, %rs42;
	and.b16  	%rs55, %rs54, %rs50;
	or.b16  	%rs56, %rs55, %rs53;
	xor.b16  	%rs57, %rs48, %rs43;
	xor.b16  	%rs58, %rs57, %rs56;
	and.b16  	%rs59, %rs48, %rs43;
	or.b16  	%rs60, %rs48, %rs43;
	and.b16  	%rs61, %rs56, %rs60;
	or.b16  	%rs62, %rs61, %rs59;
	cvt.u32.u16 	%r49, %rs62;
	cvt.u32.u16 	%r50, %rs58;
	cvt.u32.u16 	%r51, %rs52;
	cvt.u32.u16 	%r52, %rs49;
	and.b32  	%r53, %r52, 1;
	mul.wide.u16 	%r54, %rs52, 2;
	and.b32  	%r55, %r54, 2;
	or.b32  	%r56, %r55, %r53;
	mul.wide.u16 	%r57, %rs58, 4;
	and.b32  	%r58, %r57, 4;
	or.b32  	%r59, %r56, %r58;
	mul.wide.u16 	%r60, %rs62, 8;
	and.b32  	%r61, %r60, 8;
	or.b32  	%r62, %r59, %r61;
	and.b32  	%r63, %r18, 1;
	setp.eq.b32 	%p17, %r63, 1;
	and.b32  	%r64, %r62, 14;
	setp.eq.s32 	%p18, %r64, 2;
	setp.eq.s32 	%p19, %r62, 3;
	selp.u32 	%r65, -1, 0, %p19;
	selp.u32 	%r66, -1, 0, %p18;
	selp.b32 	%r67, %r66, %r65, %p17;
	cvt.u16.u32 	%rs63, %r67;
	and.b16  	%rs64, %rs63, 1;
	shr.u32 	%r68, %r52, 1;
	and.b32  	%r69, %r68, 1;
	and.b32  	%r70, %r51, 2;
	shr.u32 	%r71, %r50, 1;
	shr.u32 	%r72, %r49, 1;
	or.b32  	%r73, %r70, %r69;
	mul.wide.u16 	%r74, %rs58, 2;
	and.b32  	%r75, %r74, 4;
	or.b32  	%r76, %r73, %r75;
	mul.wide.u16 	%r77, %rs62, 4;
	and.b32  	%r78, %r77, 8;
	or.b32  	%r79, %r76, %r78;
	and.b32  	%r80, %r18, 2;
	setp.eq.s32 	%p20, %r80, 0;
	and.b32  	%r81, %r79, 14;
	setp.eq.s32 	%p21, %r81, 2;
	setp.eq.s32 	%p22, %r79, 3;
	selp.u32 	%r82, -1, 0, %p22;
	selp.u32 	%r83, -1, 0, %p21;
	selp.b32 	%r84, %r82, %r83, %p20;
	and.b32  	%r85, %r84, 1;
	setp.eq.b32 	%p23, %r85, 1;
	selp.b16 	%rs65, 2, 0, %p23;
	or.b16  	%rs66, %rs65, %rs64;
	shr.u32 	%r86, %r52, 2;
	and.b32  	%r87, %r86, 1;
	shr.u32 	%r88, %r51, 2;
	and.b32  	%r89, %r50, 4;
	shr.u32 	%r90, %r49, 2;
	shr.u32 	%r91, %r51, 1;
	and.b32  	%r92, %r91, 2;
	or.b32  	%r93, %r92, %r87;
	or.b32  	%r94, %r93, %r89;
	mul.wide.u16 	%r95, %rs62, 2;
	and.b32  	%r96, %r95, 8;
	or.b32  	%r97, %r94, %r96;
	and.b32  	%r98, %r18, 4;
	setp.eq.s32 	%p24, %r98, 0;
	and.b32  	%r99, %r97, 14;
	setp.eq.s32 	%p25, %r99, 2;
	setp.eq.s32 	%p26, %r97, 3;
	selp.u32 	%r100, -1, 0, %p26;
	selp.u32 	%r101, -1, 0, %p25;
	selp.b32 	%r102, %r100, %r101, %p24;
	and.b32  	%r103, %r102, 1;
	setp.eq.b32 	%p27, %r103, 1;
	selp.b16 	%rs67, 4, 0, %p27;
	or.b16  	%rs68, %rs66, %rs67;
	shr.u32 	%r104, %r52, 3;
	and.b32  	%r105, %r104, 1;
	shr.u32 	%r106, %r51, 3;
	shr.u32 	%r107, %r50, 3;
	and.b32  	%r108, %r49, 8;
	and.b32  	%r109, %r88, 2;
	or.b32  	%r110, %r109, %r105;
	and.b32  	%r111, %r71, 4;
	or.b32  	%r112, %r110, %r111;
	or.b32  	%r113, %r112, %r108;
	and.b32  	%r114, %r18, 8;
	setp.eq.s32 	%p28, %r114, 0;
	and.b32  	%r115, %r113, 14;
	setp.eq.s32 	%p29, %r115, 2;
	setp.eq.s32 	%p30, %r113, 3;
	selp.u32 	%r116, -1, 0, %p30;
	selp.u32 	%r117, -1, 0, %p29;
	selp.b32 	%r118, %r116, %r117, %p28;
	and.b32  	%r119, %r118, 1;
	setp.eq.b32 	%p31, %r119, 1;
	selp.b16 	%rs69, 8, 0, %p31;
	or.b16  	%rs70, %rs68, %rs69;
	shr.u32 	%r120, %r52, 4;
	and.b32  	%r121, %r120, 1;
	shr.u32 	%r122, %r51, 4;
	shr.u32 	%r123, %r50, 4;
	shr.u32 	%r124, %r49, 4;
	and.b32  	%r125, %r106, 2;
	or.b32  	%r126, %r125, %r121;
	shr.u32 	%r127, %r50, 2;
	and.b32  	%r128, %r127, 4;
	or.b32  	%r129, %r126, %r128;
	and.b32  	%r130, %r72, 8;
	or.b32  	%r131, %r129, %r130;
	and.b32  	%r132, %r18, 16;
	setp.eq.s32 	%p32, %r132, 0;
	and.b32  	%r133, %r131, 14;
	setp.eq.s32 	%p33, %r133, 2;
	setp.eq.s32 	%p34, %r131, 3;
	selp.u32 	%r134, -1, 0, %p34;
	selp.u32 	%r135, -1, 0, %p33;
	selp.b32 	%r136, %r134, %r135, %p32;
	and.b32  	%r137, %r136, 1;
	setp.eq.b32 	%p35, %r137, 1;
	selp.b16 	%rs71, 16, 0, %p35;
	or.b16  	%rs72, %rs70, %rs71;
	shr.u32 	%r138, %r52, 5;
	and.b32  	%r139, %r138, 1;
	shr.u32 	%r140, %r51, 5;
	shr.u32 	%r141, %r50, 5;
	shr.u32 	%r142, %r49, 5;
	and.b32  	%r143, %r122, 2;
	or.b32  	%r144, %r143, %r139;
	and.b32  	%r145, %r107, 4;
	or.b32  	%r146, %r144, %r145;
	and.b32  	%r147, %r90, 8;
	or.b32  	%r148, %r146, %r147;
	and.b32  	%r149, %r18, 32;
	setp.eq.s32 	%p36, %r149, 0;
	and.b32  	%r150, %r148, 14;
	setp.eq.s32 	%p37, %r150, 2;
	setp.eq.s32 	%p38, %r148, 3;
	selp.u32 	%r151, -1, 0, %p38;
	selp.u32 	%r152, -1, 0, %p37;
	selp.b32 	%r153, %r151, %r152, %p36;
	and.b32  	%r154, %r153, 1;
	setp.eq.b32 	%p39, %r154, 1;
	selp.b16 	%rs73, 32, 0, %p39;
	or.b16  	%rs74, %rs72, %rs73;
	shr.u32 	%r155, %r52, 6;
	and.b32  	%r156, %r155, 1;
	shr.u32 	%r157, %r51, 6;
	shr.u32 	%r158, %r50, 6;
	shr.u32 	%r159, %r49, 6;
	and.b32  	%r160, %r140, 2;
	or.b32  	%r161, %r160, %r156;
	and.b32  	%r162, %r123, 4;
	or.b32  	%r163, %r161, %r162;
	shr.u32 	%r164, %r49, 3;
	and.b32  	%r165, %r164, 8;
	or.b32  	%r166, %r163, %r165;
	and.b32  	%r167, %r18, 64;
	setp.eq.s32 	%p40, %r167, 0;
	and.b32  	%r168, %r166, 14;
	setp.eq.s32 	%p41, %r168, 2;
	setp.eq.s32 	%p42, %r166, 3;
	selp.u32 	%r169, -1, 0, %p42;
	selp.u32 	%r170, -1, 0, %p41;
	selp.b32 	%r171, %r169, %r170, %p40;
	and.b32  	%r172, %r171, 1;
	setp.eq.b32 	%p43, %r172, 1;
	selp.b16 	%rs75, 64, 0, %p43;
	or.b16  	%rs76, %rs74, %rs75;
	shr.u32 	%r173, %r52, 7;
	and.b32  	%r174, %r173, 1;
	shr.u32 	%r175, %r51, 7;
	shr.u32 	%r176, %r50, 7;
	shr.u32 	%r177, %r49, 7;
	and.b32  	%r178, %r157, 2;
	or.b32  	%r179, %r178, %r174;
	and.b32  	%r180, %r141, 4;
	or.b32  	%r181, %r179, %r180;
	and.b32  	%r182, %r124, 8;
	or.b32  	%r183, %r181, %r182;
	and.b32  	%r184, %r18, 128;
	setp.eq.s32 	%p44, %r184, 0;
	and.b32  	%r185, %r183, 14;
	setp.eq.s32 	%p45, %r185, 2;
	setp.eq.s32 	%p46, %r183, 3;
	selp.u32 	%r186, -1, 0, %p46;
	selp.u32 	%r187, -1, 0, %p45;
	selp.b32 	%r188, %r186, %r187, %p44;
	and.b32  	%r189, %r188, 1;
	setp.eq.b32 	%p47, %r189, 1;
	selp.b16 	%rs77, 128, 0, %p47;
	or.b16  	%rs78, %rs76, %rs77;
	shr.u32 	%r190, %r52, 8;
	and.b32  	%r191, %r190, 1;
	shr.u32 	%r192, %r51, 8;
	shr.u32 	%r193, %r50, 8;
	shr.u32 	%r194, %r49, 8;
	and.b32  	%r195, %r175, 2;
	or.b32  	%r196, %r195, %r191;
	and.b32  	%r197, %r158, 4;
	or.b32  	%r198, %r196, %r197;
	and.b32  	%r199, %r142, 8;
	or.b32  	%r200, %r198, %r199;
	and.b32  	%r201, %r18, 256;
	setp.eq.s32 	%p48, %r201, 0;
	and.b32  	%r202, %r200, 14;
	setp.eq.s32 	%p49, %r202, 2;
	setp.eq.s32 	%p50, %r200, 3;
	selp.u32 	%r203, -1, 0, %p50;
	selp.u32 	%r204, -1, 0, %p49;
	selp.b32 	%r205, %r203, %r204, %p48;
	and.b32  	%r206, %r205, 1;
	setp.eq.b32 	%p51, %r206, 1;
	selp.b16 	%rs79, 256, 0, %p51;
	or.b16  	%rs80, %rs78, %rs79;
	shr.u32 	%r207, %r52, 9;
	and.b32  	%r208, %r207, 1;
	shr.u32 	%r209, %r51, 9;
	shr.u32 	%r210, %r50, 9;
	shr.u32 	%r211, %r49, 9;
	and.b32  	%r212, %r192, 2;
	or.b32  	%r213, %r212, %r208;
	and.b32  	%r214, %r176, 4;
	or.b32  	%r215, %r213, %r214;
	and.b32  	%r216, %r159, 8;
	or.b32  	%r217, %r215, %r216;
	and.b32  	%r218, %r18, 512;
	setp.eq.s32 	%p52, %r218, 0;
	and.b32  	%r219, %r217, 14;
	setp.eq.s32 	%p53, %r219, 2;
	setp.eq.s32 	%p54, %r217, 3;
	selp.u32 	%r220, -1, 0, %p54;
	selp.u32 	%r221, -1, 0, %p53;
	selp.b32 	%r222, %r220, %r221, %p52;
	and.b32  	%r223, %r222, 1;
	setp.eq.b32 	%p55, %r223, 1;
	selp.b16 	%rs81, 512, 0, %p55;
	or.b16  	%rs82, %rs80, %rs81;
	shr.u32 	%r224, %r52, 10;
	and.b32  	%r225, %r224, 1;
	shr.u32 	%r226, %r51, 10;
	shr.u32 	%r227, %r50, 10;
	shr.u32 	%r228, %r49, 10;
	and.b32  	%r229, %r209, 2;
	or.b32  	%r230, %r229, %r225;
	and.b32  	%r231, %r193, 4;
	or.b32  	%r232, %r230, %r231;
	and.b32  	%r233, %r177, 8;
	or.b32  	%r234, %r232, %r233;
	and.b32  	%r235, %r18, 1024;
	setp.eq.s32 	%p56, %r235, 0;
	and.b32  	%r236, %r234, 14;
	setp.eq.s32 	%p57, %r236, 2;
	setp.eq.s32 	%p58, %r234, 3;
	selp.u32 	%r237, -1, 0, %p58;
	selp.u32 	%r238, -1, 0, %p57;
	selp.b32 	%r239, %r237, %r238, %p56;
	and.b32  	%r240, %r239, 1;
	setp.eq.b32 	%p59, %r240, 1;
	selp.b16 	%rs83, 1024, 0, %p59;
	or.b16  	%rs84, %rs82, %rs83;
	shr.u32 	%r241, %r52, 11;
	and.b32  	%r242, %r241, 1;
	shr.u32 	%r243, %r51, 11;
	shr.u32 	%r244, %r50, 11;
	shr.u32 	%r245, %r49, 11;
	and.b32  	%r246, %r226, 2;
	or.b32  	%r247, %r246, %r242;
	and.b32  	%r248, %r210, 4;
	or.b32  	%r249, %r247, %r248;
	and.b32  	%r250, %r194, 8;
	or.b32  	%r251, %r249, %r250;
	and.b32  	%r252, %r18, 2048;
	setp.eq.s32 	%p60, %r252, 0;
	and.b32  	%r253, %r251, 14;
	setp.eq.s32 	%p61, %r253, 2;
	setp.eq.s32 	%p62, %r251, 3;
	selp.u32 	%r254, -1, 0, %p62;
	selp.u32 	%r255, -1, 0, %p61;
	selp.b32 	%r256, %r254, %r255, %p60;
	and.b32  	%r257, %r256, 1;
	setp.eq.b32 	%p63, %r257, 1;
	selp.b16 	%rs85, 2048, 0, %p63;
	or.b16  	%rs86, %rs84, %rs85;
	shr.u32 	%r258, %r52, 12;
	and.b32  	%r259, %r258, 1;
	shr.u32 	%r260, %r51, 12;
	shr.u32 	%r261, %r50, 12;
	shr.u32 	%r262, %r49, 12;
	and.b32  	%r263, %r243, 2;
	or.b32  	%r264, %r263, %r259;
	and.b32  	%r265, %r227, 4;
	or.b32  	%r266, %r264, %r265;
	and.b32  	%r267, %r211, 8;
	or.b32  	%r268, %r266, %r267;
	and.b32  	%r269, %r18, 4096;
	setp.eq.s32 	%p64, %r269, 0;
	and.b32  	%r270, %r268, 14;
	setp.eq.s32 	%p65, %r270, 2;
	setp.eq.s32 	%p66, %r268, 3;
	selp.u32 	%r271, -1, 0, %p66;
	selp.u32 	%r272, -1, 0, %p65;
	selp.b32 	%r273, %r271, %r272, %p64;
	and.b32  	%r274, %r273, 1;
	setp.eq.b32 	%p67, %r274, 1;
	selp.b16 	%rs87, 4096, 0, %p67;
	or.b16  	%rs88, %rs86, %rs87;
	shr.u32 	%r275, %r52, 13;
	and.b32  	%r276, %r275, 1;
	shr.u32 	%r277, %r51, 13;
	shr.u32 	%r278, %r50, 13;
	and.b32  	%r279, %r260, 2;
	or.b32  	%r280, %r279, %r276;
	and.b32  	%r281, %r244, 4;
	or.b32  	%r282, %r280, %r281;
	and.b32  	%r283, %r228, 8;
	or.b32  	%r284, %r282, %r283;
	and.b32  	%r285, %r18, 8192;
	setp.eq.s32 	%p68, %r285, 0;
	and.b32  	%r286, %r284, 14;
	setp.eq.s32 	%p69, %r286, 2;
	setp.eq.s32 	%p70, %r284, 3;
	selp.u32 	%r287, -1, 0, %p70;
	selp.u32 	%r288, -1, 0, %p69;
	selp.b32 	%r289, %r287, %r288, %p68;
	and.b32  	%r290, %r289, 1;
	setp.eq.b32 	%p71, %r290, 1;
	selp.b16 	%rs89, 8192, 0, %p71;
	or.b16  	%rs90, %rs88, %rs89;
	shr.u32 	%r291, %r52, 14;
	and.b32  	%r292, %r291, 1;
	shr.u32 	%r293, %r51, 14;
	and.b32  	%r294, %r277, 2;
	or.b32  	%r295, %r294, %r292;
	and.b32  	%r296, %r261, 4;
	or.b32  	%r297, %r295, %r296;
	and.b32  	%r298, %r245, 8;
	or.b32  	%r299, %r297, %r298;
	and.b32  	%r300, %r18, 16384;
	setp.eq.s32 	%p72, %r300, 0;
	and.b32  	%r301, %r299, 14;
	setp.eq.s32 	%p73, %r301, 2;
	setp.eq.s32 	%p74, %r299, 3;
	selp.u32 	%r302, -1, 0, %p74;
	selp.u32 	%r303, -1, 0, %p73;
	selp.b32 	%r304, %r302, %r303, %p72;
	and.b32  	%r305, %r304, 1;
	setp.eq.b32 	%p75, %r305, 1;
	selp.b16 	%rs91, 16384, 0, %p75;
	or.b16  	%rs92, %rs90, %rs91;
	shr.u32 	%r306, %r52, 15;
	and.b32  	%r307, %r293, 2;
	or.b32  	%r308, %r307, %r306;
	and.b32  	%r309, %r278, 4;
	or.b32  	%r310, %r308, %r309;
	and.b32  	%r311, %r262, 8;
	or.b32  	%r312, %r310, %r311;
	and.b32  	%r313, %r18, 32768;
	setp.eq.s32 	%p76, %r313, 0;
	and.b32  	%r314, %r312, 14;
	setp.eq.s32 	%p77, %r314, 2;
	setp.eq.s32 	%p78, %r312, 3;
	selp.u32 	%r315, -1, 0, %p78;
	selp.u32 	%r316, -1, 0, %p77;
	selp.b32 	%r317, %r315, %r316, %p76;
	and.b32  	%r318, %r317, 1;
	setp.eq.b32 	%p79, %r318, 1;
	selp.b16 	%rs93, -32768, 0, %p79;
	or.b16  	%rs94, %rs92, %rs93;
	cvta.to.global.u64 	%rd10, %rd5;
	add.s64 	%rd12, %rd10, %rd7;
	st.global.u16 	[%rd12], %rs94;
$L__BB0_22:
	ret;

}


// ===== COMPILED SASS (sm_100) =====

	.target	sm_100

	.elftype	@"ET_EXEC"


//--------------------- .note.nv.tkinfo           --------------------------
	.section	.note.nv.tkinfo,"",@"SHT_NOTE"
	.sectionflags	@"SHF_NOTE_NV_TKINFO"
	.tkinfo
        /*0018*/ 	.word	0x00000002
        /*0030*/ 	.string	""
        /*0030*/ 	.string	"ptxas"
        /*0030*/ 	.string	"Cuda compilation tools, release 13.0, V13.0.88"
        /*0030*/ 	.string	"Build cuda_13.0.r13.0/compiler.36424714_0"
        /*0030*/ 	.string	"-arch sm_100 -m 64 "



//--------------------- .note.nv.cuinfo           --------------------------
	.section	.note.nv.cuinfo,"",@"SHT_NOTE"
	.sectionflags	@"SHF_NOTE_NV_CUINFO"
        /*0018*/ 	.short	0x0002
        /*001a*/ 	.short	0x0064
        /*001c*/ 	.short	0x0082
	.zero		2


//--------------------- .nv.info                  --------------------------
	.section	.nv.info,"",@"SHT_CUDA_INFO"
	.align	4


	//----- nvinfo : EIATTR_REGCOUNT
	.align		4
        /*0000*/ 	.byte	0x04, 0x2f
        /*0002*/ 	.short	(.L_1 - .L_0)
	.align		4
.L_0:
        /*0004*/ 	.word	index@(_Z29game_of_life_bit_adder_kernelPKtPti)
        /*0008*/ 	.word	0x0000001c


	//----- nvinfo : EIATTR_FRAME_SIZE
	.align		4
.L_1:
        /*000c*/ 	.byte	0x04, 0x11
        /*000e*/ 	.short	(.L_3 - .L_2)
	.align		4
.L_2:
        /*0010*/ 	.word	index@(_Z29game_of_life_bit_adder_kernelPKtPti)
        /*0014*/ 	.word	0x00000000


	//----- nvinfo : EIATTR_MIN_STACK_SIZE
	.align		4
.L_3:
        /*0018*/ 	.byte	0x04, 0x12
        /*001a*/ 	.short	(.L_5 - .L_4)
	.align		4
.L_4:
        /*001c*/ 	.word	index@(_Z29game_of_life_bit_adder_kernelPKtPti)
        /*0020*/ 	.word	0x00000000
.L_5:


//--------------------- .nv.compat                --------------------------
	.section	.nv.compat,"",@"SHT_CUDA_COMPAT_INFO"
	.align	4
        /*0000*/ 	.byte	0x02, 0x09, 0x00, 0x00, 0x02, 0x02, 0x01, 0x00, 0x02, 0x05, 0x05, 0x00, 0x03, 0x07, 0x01, 0x01
        /*0010*/ 	.byte	0x02, 0x03, 0x00, 0x00, 0x02, 0x06, 0x01, 0x00, 0x04, 0x0b, 0x08, 0x00, 0x09, 0x00, 0x00, 0x00
        /*0020*/ 	.byte	0x00, 0x00, 0x00, 0x00


//--------------------- .nv.info._Z29game_of_life_bit_adder_kernelPKtPti --------------------------
	.section	.nv.info._Z29game_of_life_bit_adder_kernelPKtPti,"",@"SHT_CUDA_INFO"
	.sectionflags	@""
	.align	4


	//----- nvinfo : EIATTR_CUDA_API_VERSION
	.align		4
        /*0000*/ 	.byte	0x04, 0x37
        /*0002*/ 	.short	(.L_7 - .L_6)
.L_6:
        /*0004*/ 	.word	0x00000082


	//----- nvinfo : EIATTR_KPARAM_INFO
	.align		4
.L_7:
        /*0008*/ 	.byte	0x04, 0x17
        /*000a*/ 	.short	(.L_9 - .L_8)
.L_8:
        /*000c*/ 	.word	0x00000000
        /*0010*/ 	.short	0x0002
        /*0012*/ 	.short	0x0010
        /*0014*/ 	.byte	0x00, 0xf0, 0x11, 0x00


	//----- nvinfo : EIATTR_KPARAM_INFO
	.align		4
.L_9:
        /*0018*/ 	.byte	0x04, 0x17
        /*001a*/ 	.short	(.L_11 - .L_10)
.L_10:
        /*001c*/ 	.word	0x00000000
        /*0020*/ 	.short	0x0001
        /*0022*/ 	.short	0x0008
        /*0024*/ 	.byte	0x00, 0xf5, 0x21, 0x00


	//----- nvinfo : EIATTR_KPARAM_INFO
	.align		4
.L_11:
        /*0028*/ 	.byte	0x04, 0x17
        /*002a*/ 	.short	(.L_13 - .L_12)
.L_12:
        /*002c*/ 	.word	0x00000000
        /*0030*/ 	.short	0x0000
        /*0032*/ 	.short	0x0000
        /*0034*/ 	.byte	0x00, 0xf5, 0x21, 0x00


	//----- nvinfo : EIATTR_SPARSE_MMA_MASK
	.align		4
.L_13:
        /*0038*/ 	.byte	0x03, 0x50
        /*003a*/ 	.short	0x0000


	//----- nvinfo : EIATTR_MAXREG_COUNT
	.align		4
        /*003c*/ 	.byte	0x03, 0x1b
        /*003e*/ 	.short	0x00ff


	//----- nvinfo : EIATTR_MERCURY_ISA_VERSION
	.align		4
        /*0040*/ 	.byte	0x03, 0x5f
        /*0042*/ 	.short	0x0101


	//----- nvinfo : EIATTR_VRC_CTA_INIT_COUNT
	.align		4
        /*0044*/ 	.byte	0x02, 0x4a
	.zero		1
	.zero		1


	//----- nvinfo : EIATTR_EXIT_INSTR_OFFSETS
	.align		4
        /*0048*/ 	.byte	0x04, 0x1c
        /*004a*/ 	.short	(.L_15 - .L_14)


	//   ....[0]....
.L_14:
        /*004c*/ 	.word	0x000000f0


	//   ....[1]....
        /*0050*/ 	.word	0x00001820


	//----- nvinfo : EIATTR_CRS_STACK_SIZE
	.align		4
.L_15:
        /*0054*/ 	.byte	0x04, 0x1e
        /*0056*/ 	.short	(.L_17 - .L_16)
.L_16:
        /*0058*/ 	.word	0x00000000


	//----- nvinfo : EIATTR_CBANK_PARAM_SIZE
	.align		4
.L_17:
        /*005c*/ 	.byte	0x03, 0x19
        /*005e*/ 	.short	0x0014


	//----- nvinfo : EIATTR_PARAM_CBANK
	.align		4
        /*0060*/ 	.byte	0x04, 0x0a
        /*0062*/ 	.short	(.L_19 - .L_18)
	.align		4
.L_18:
        /*0064*/ 	.word	index@(.nv.constant0._Z29game_of_life_bit_adder_kernelPKtPti)
        /*0068*/ 	.short	0x0380
        /*006a*/ 	.short	0x0014


	//----- nvinfo : EIATTR_SW_WAR
	.align		4
.L_19:
        /*006c*/ 	.byte	0x04, 0x36
        /*006e*/ 	.short	(.L_21 - .L_20)
.L_20:
        /*0070*/ 	.word	0x00000008
.L_21:


//--------------------- .nv.callgraph             --------------------------
	.section	.nv.callgraph,"",@"SHT_CUDA_CALLGRAPH"
	.align	4
	.sectionentsize	8
	.align		4
        /*0000*/ 	.word	0x00000000
	.align		4
        /*0004*/ 	.word	0xffffffff
	.align		4
        /*0008*/ 	.word	0x00000000
	.align		4
        /*000c*/ 	.word	0xfffffffe
	.align		4
        /*0010*/ 	.word	0x00000000
	.align		4
        /*0014*/ 	.word	0xfffffffd
	.align		4
        /*0018*/ 	.word	0x00000000
	.align		4
        /*001c*/ 	.word	0xfffffffc


//--------------------- .text._Z29game_of_life_bit_adder_kernelPKtPti --------------------------
	.section	.text._Z29game_of_life_bit_adder_kernelPKtPti,"ax",@progbits
	.align	128
        .global         _Z29game_of_life_bit_adder_kernelPKtPti
        .type           _Z29game_of_life_bit_adder_kernelPKtPti,@function
        .size           _Z29game_of_life_bit_adder_kernelPKtPti,(.L_x_5 - _Z29game_of_life_bit_adder_kernelPKtPti)
        .other          _Z29game_of_life_bit_adder_kernelPKtPti,@"STO_CUDA_ENTRY STV_DEFAULT"
_Z29game_of_life_bit_adder_kernelPKtPti:
.text._Z29game_of_life_bit_adder_kernelPKtPti:
[----:B------:R-:W-:Y:S01]  /*0000*/  LDC R1, c[0x0][0x37c] ;  /* 0x0000df00ff017b82 */ /* 0x000fe20000000800 */
[----:B------:R-:W0:Y:S07]  /*0010*/  S2R R4, SR_TID.X ;  /* 0x0000000000047919 */ /* 0x000e2e0000002100 */
[----:B------:R-:W1:Y:S01]  /*0020*/  LDC R12, c[0x0][0x390] ;  /* 0x0000e400ff0c7b82 */ /* 0x000e620000000800 */
[----:B------:R-:W2:Y:S07]  /*0030*/  S2R R2, SR_TID.Y ;  /* 0x0000000000027919 */ /* 0x000eae0000002200 */
[----:B------:R-:W2:Y:S08]  /*0040*/  LDC R11, c[0x0][0x364] ;  /* 0x0000d900ff0b7b82 */ /* 0x000eb00000000800 */
[----:B------:R-:W0:Y:S08]  /*0050*/  S2UR UR5, SR_CTAID.X ;  /* 0x00000000000579c3 */ /* 0x000e300000002500 */
[----:B------:R-:W0:Y:S01]  /*0060*/  LDC R3, c[0x0][0x360] ;  /* 0x0000d800ff037b82 */ /* 0x000e220000000800 */
[----:B-1----:R-:W-:-:S04]  /*0070*/  SHF.R.S32.HI R0, RZ, 0x1f, R12 ;  /* 0x0000001fff007819 */ /* 0x002fc8000001140c */
[----:B------:R-:W-:-:S03]  /*0080*/  LEA.HI R0, R0, R12, RZ, 0x4 ;  /* 0x0000000c00007211 */ /* 0x000fc600078f20ff */
[----:B------:R-:W2:Y:S01]  /*0090*/  S2UR UR4, SR_CTAID.Y ;  /* 0x00000000000479c3 */ /* 0x000ea20000002600 */
[----:B------:R-:W-:Y:S01]  /*00a0*/  SHF.R.S32.HI R14, RZ, 0x4, R0 ;  /* 0x00000004ff0e7819 */ /* 0x000fe20000011400 */
[----:B0-----:R-:W-:-:S05]  /*00b0*/  IMAD R3, R3, UR5, R4 ;  /* 0x0000000503037c24 */ /* 0x001fca000f8e0204 */
[----:B------:R-:W-:Y:S01]  /*00c0*/  ISETP.GE.AND P0, PT, R3, R14, PT ;  /* 0x0000000e0300720c */ /* 0x000fe20003f06270 */
[----:B--2---:R-:W-:-:S05]  /*00d0*/  IMAD R11, R11, UR4, R2 ;  /* 0x000000040b0b7c24 */ /* 0x004fca000f8e0202 */
[----:B------:R-:W-:-:S13]  /*00e0*/  ISETP.GE.OR P0, PT, R11, R12, P0 ;  /* 0x0000000c0b00720c */ /* 0x000fda0000706670 */
[----:B------:R-:W-:Y:S05]  /*00f0*/  @P0 EXIT ;  /* 0x000000000000094d */ /* 0x000fea0003800000 */
[----:B------:R-:W0:Y:S01]  /*0100*/  LDC.64 R6, c[0x0][0x380] ;  /* 0x0000e000ff067b82 */ /* 0x000e220000000a00 */
[----:B------:R-:W1:Y:S01]  /*0110*/  LDCU.64 UR4, c[0x0][0x358] ;  /* 0x00006b00ff0477ac */ /* 0x000e620008000a00 */
[C---:B------:R-:W-:Y:S01]  /*0120*/  VIADD R8, R14.reuse, 0xffffffff ;  /* 0xffffffff0e087836 */ /* 0x040fe20000000000 */
[C---:B------:R-:W-:Y:S01]  /*0130*/  ISETP.GE.AND P1, PT, R3.reuse, 0x1, PT ;  /* 0x000000010300780c */ /* 0x040fe20003f26270 */
[----:B------:R-:W-:Y:S02]  /*0140*/  IMAD R16, R14, R11, RZ ;  /* 0x0000000b0e107224 */ /* 0x000fe400078e02ff */
[----:B------:R-:W-:Y:S01]  /*0150*/  IMAD.MOV.U32 R9, RZ, RZ, RZ ;  /* 0x000000ffff097224 */ /* 0x000fe200078e00ff */
[C---:B------:R-:W-:Y:S01]  /*0160*/  ISETP.GE.AND P2, PT, R3.reuse, R8, PT ;  /* 0x000000080300720c */ /* 0x040fe20003f46270 */
[----:B------:R-:W-:-:S04]  /*0170*/  IMAD.IADD R2, R3, 0x1, R16 ;  /* 0x0000000103027824 */ /* 0x000fc800078e0210 */
[----:B0-----:R-:W-:-:S05]  /*0180*/  IMAD.WIDE R4, R2, 0x2, R6 ;  /* 0x0000000202047825 */ /* 0x001fca00078e0206 */
[----:B-1----:R0:W5:Y:S04]  /*0190*/  @P1 LDG.E.U16 R9, desc[UR4][R4.64+-0x2] ;  /* 0xfffffe0404091981 */ /* 0x002168000c1e1500 */
[----:B------:R0:W5:Y:S04]  /*01a0*/  @!P2 LDG.E.U16 R10, desc[UR4][R4.64+0x2] ;  /* 0x00000204040aa981 */ /* 0x000168000c1e1500 */
[----:B------:R0:W5:Y:S01]  /*01b0*/  LDG.E.U16 R0, desc[UR4][R4.64] ;  /* 0x0000000404007981 */ /* 0x000162000c1e1500 */
[----:B------:R-:W-:Y:S01]  /*01c0*/  ISETP.NE.AND P0, PT, R11, RZ, PT ;  /* 0x000000ff0b00720c */ /* 0x000fe20003f05270 */
[----:B------:R-:W-:Y:S01]  /*01d0*/  VIADD R12, R12, 0xffffffff ;  /* 0xffffffff0c0c7836 */ /* 0x000fe20000000000 */
[----:B------:R-:W-:Y:S01]  /*01e0*/  BSSY.RECONVERGENT B0, `(.L_x_0) ;  /* 0x000000d000007945 */ /* 0x000fe20003800200 */
[----:B------:R-:W-:-:S03]  /*01f0*/  IMAD.MOV.U32 R13, RZ, RZ, RZ ;  /* 0x000000ffff0d7224 */ /* 0x000fc600078e00ff */
[----:B------:R-:W-:Y:S02]  /*0200*/  ISETP.GE.U32.AND P3, PT, R11, R12, PT ;  /* 0x0000000c0b00720c */ /* 0x000fe40003f66070 */
[----:B------:R-:W-:Y:S02]  /*0210*/  PRMT R11, RZ, 0x7610, R11 ;  /* 0x00007610ff0b7816 */ /* 0x000fe4000000000b */
[----:B------:R-:W-:-:S03]  /*0220*/  PRMT R12, RZ, 0x7610, R12 ;  /* 0x00007610ff0c7816 */ /* 0x000fc6000000000c */
[----:B0-----:R-:W-:Y:S06]  /*0230*/  @!P0 BRA `(.L_x_1) ;  /* 0x00000000001c8947 */ /* 0x001fec0003800000 */
[----:B------:R-:W-:-:S05]  /*0240*/  IADD3 R15, PT, PT, R3, R16, -R14 ;  /* 0x00000010030f7210 */ /* 0x000fca0007ffe80e */
[----:B------:R-:W-:-:S05]  /*0250*/  IMAD.WIDE R6, R15, 0x2, R6 ;  /* 0x000000020f067825 */ /* 0x000fca00078e0206 */
[----:B------:R-:W2:Y:S04]  /*0260*/  @!P2 LDG.E.U16 R15, desc[UR4][R6.64+0x2] ;  /* 0x00000204060fa981 */ /* 0x000ea8000c1e1500 */
[----:B------:R0:W5:Y:S04]  /*0270*/  @P1 LDG.E.U16 R13, desc[UR4][R6.64+-0x2] ;  /* 0xfffffe04060d1981 */ /* 0x000168000c1e1500 */
[----:B------:R0:W5:Y:S01]  /*0280*/  LDG.E.U16 R12, desc[UR4][R6.64] ;  /* 0x00000004060c7981 */ /* 0x000162000c1e1500 */
[----:B--2---:R-:W-:-:S05]  /*0290*/  @!P2 IMAD.SHL.U32 R15, R15, 0x8000, RZ ;  /* 0x000080000f0fa824 */ /* 0x004fca00078e00ff */
[----:B0-----:R-:W-:-:S07]  /*02a0*/  @!P2 PRMT R11, R15, 0x7610, R11 ;  /* 0x000076100f0ba816 */ /* 0x001fce000000000b */
.L_x_1:
[----:B------:R-:W-:Y:S05]  /*02b0*/  BSYNC.RECONVERGENT B0 ;  /* 0x0000000000007941 */ /* 0x000fea0003800200 */
.L_x_0:
[----:B------:R-:W-:Y:S01]  /*02c0*/  BSSY.RECONVERGENT B0, `(.L_x_2) ;  /* 0x000000b000007945 */ /* 0x000fe20003800200 */
[----:B------:R-:W-:Y:S01]  /*02d0*/  IMAD.MOV.U32 R15, RZ, RZ, RZ ;  /* 0x000000ffff0f7224 */ /* 0x000fe200078e00ff */
[----:B------:R-:W-:Y:S02]  /*02e0*/  PRMT R6, RZ, 0x7610, R6 ;  /* 0x00007610ff067816 */ /* 0x000fe40000000006 */
[----:B------:R-:W-:Y:S01]  /*02f0*/  PRMT R7, RZ, 0x7610, R7 ;  /* 0x00007610ff077816 */ /* 0x000fe20000000007 */
[----:B------:R-:W-:Y:S06]  /*0300*/  @P3 BRA `(.L_x_3) ;  /* 0x0000000000183947 */ /* 0x000fec0003800000 */
[----:B------:R-:W-:-:S05]  /*0310*/  IMAD.WIDE R4, R14, 0x2, R4 ;  /* 0x000000020e047825 */ /* 0x000fca00078e0204 */
[----:B------:R-:W2:Y:S04]  /*0320*/  @!P2 LDG.E.U16 R14, desc[UR4][R4.64+0x2] ;  /* 0x00000204040ea981 */ /* 0x000ea8000c1e1500 */
[----:B------:R0:W5:Y:S04]  /*0330*/  @P1 LDG.E.U16 R15, desc[UR4][R4.64+-0x2] ;  /* 0xfffffe04040f1981 */ /* 0x000168000c1e1500 */
[----:B------:R0:W5:Y:S01]  /*0340*/  LDG.E.U16 R7, desc[UR4][R4.64] ;  /* 0x0000000404077981 */ /* 0x000162000c1e1500 */
[----:B--2---:R-:W-:-:S05]  /*0350*/  @!P2 IMAD.SHL.U32 R14, R14, 0x8000, RZ ;  /* 0x000080000e0ea824 */ /* 0x004fca00078e00ff */
[----:B0-----:R-:W-:-:S07]  /*0360*/  @!P2 PRMT R6, R14, 0x7610, R6 ;  /* 0x000076100e06a816 */ /* 0x001fce0000000006 */
.L_x_3:
[----:B------:R-:W-:Y:S05]  /*0370*/  BSYNC.RECONVERGENT B0 ;  /* 0x0000000000007941 */ /* 0x000fea0003800200 */
.L_x_2:
[----:B-----5:R-:W-:Y:S01]  /*0380*/  @P1 IMAD.SHL.U32 R5, R13, 0x2, RZ ;  /* 0x000000020d051824 */ /* 0x020fe200078e00ff */
[----:B------:R-:W-:Y:S01]  /*0390*/  @P1 SHF.R.U32.HI R4, RZ, 0xf, R13 ;  /* 0x0000000fff041819 */ /* 0x000fe2000001160d */
[----:B------:R-:W-:Y:S01]  /*03a0*/  @P1 IMAD.SHL.U32 R13, R15, 0x2, RZ ;  /* 0x000000020f0d1824 */ /* 0x000fe200078e00ff */
[----:B------:R-:W-:Y:S01]  /*03b0*/  @P1 SHF.R.U32.HI R14, RZ, 0xf, R15 ;  /* 0x0000000fff0e1819 */ /* 0x000fe2000001160f */
[----:B------:R-:W-:Y:S01]  /*03c0*/  @!P1 IMAD.SHL.U32 R15, R7, 0x2, RZ ;  /* 0x00000002070f9824 */ /* 0x000fe200078e00ff */
[----:B------:R-:W-:Y:S01]  /*03d0*/  @P1 LOP3.LUT R5, R5, R4, RZ, 0xfc, !PT ;  /* 0x0000000405051212 */ /* 0x000fe200078efcff */
[----:B------:R-:W-:Y:S01]  /*03e0*/  @!P2 IMAD.SHL.U32 R10, R10, 0x8000, RZ ;  /* 0x000080000a0aa824 */ /* 0x000fe200078e00ff */
[----:B------:R-:W-:Y:S01]  /*03f0*/  @P1 LOP3.LUT R4, R13, R14, RZ, 0xfc, !PT ;  /* 0x0000000e0d041212 */ /* 0x000fe200078efcff */
[----:B------:R-:W-:Y:S01]  /*0400*/  @!P1 IMAD.SHL.U32 R14, R12, 0x2, RZ ;  /* 0x000000020c0e9824 */ /* 0x000fe200078e00ff */
[----:B------:R-:W-:Y:S02]  /*0410*/  ISETP.GT.AND P0, PT, R3, RZ, PT ;  /* 0x000000ff0300720c */ /* 0x000fe40003f04270 */
[----:B------:R-:W-:-:S02]  /*0420*/  PRMT R13, RZ, 0x7610, R13 ;  /* 0x00007610ff0d7816 */ /* 0x000fc4000000000d */
[----:B------:R-:W-:Y:S02]  /*0430*/  ISETP.GE.AND P3, PT, R3, R8, PT ;  /* 0x000000080300720c */ /* 0x000fe40003f66270 */
[----:B------:R-:W-:Y:S02]  /*0440*/  @!P1 LOP3.LUT R5, R14, 0x1fffe, RZ, 0xe2, !PT ;  /* 0x0001fffe0e059812 */ /* 0x000fe400078ee2ff */
[----:B------:R-:W-:Y:S02]  /*0450*/  @!P1 LOP3.LUT R4, R15, 0x1fffe, RZ, 0xe2, !PT ;  /* 0x0001fffe0f049812 */ /* 0x000fe400078ee2ff */
[----:B------:R-:W-:Y:S02]  /*0460*/  LOP3.LUT R3, R12, 0xffff, RZ, 0xc0, !PT ;  /* 0x0000ffff0c037812 */ /* 0x000fe400078ec0ff */
[----:B------:R-:W-:Y:S01]  /*0470*/  @!P2 PRMT R13, R10, 0x7610, R13 ;  /* 0x000076100a0da816 */ /* 0x000fe2000000000d */
[----:B------:R-:W-:Y:S01]  /*0480*/  IMAD.SHL.U32 R10, R9, 0x2, RZ ;  /* 0x00000002090a7824 */ /* 0x000fe200078e00ff */
[----:B------:R-:W-:-:S02]  /*0490*/  SHF.R.U32.HI R14, RZ, 0x1, R0 ;  /* 0x00000001ff0e7819 */ /* 0x000fc40000011600 */
[----:B------:R-:W-:Y:S02]  /*04a0*/  LOP3.LUT R15, R7, 0xffff, RZ, 0xc0, !PT ;  /* 0x0000ffff070f7812 */ /* 0x000fe400078ec0ff */
[----:B------:R-:W-:Y:S02]  /*04b0*/  SHF.R.U32.HI R9, RZ, 0xf, R9 ;  /* 0x0000000fff097819 */ /* 0x000fe40000011609 */
[----:B------:R-:W-:Y:S02]  /*04c0*/  SEL R8, R11, RZ, !P3 ;  /* 0x000000ff0b087207 */ /* 0x000fe40005800000 */
[----:B------:R-:W-:Y:S02]  /*04d0*/  SHF.R.U32.HI R3, RZ, 0x1, R3 ;  /* 0x00000001ff037819 */ /* 0x000fe40000011603 */
[----:B------:R-:W-:Y:S02]  /*04e0*/  SEL R11, R6, RZ, !P3 ;  /* 0x000000ff060b7207 */ /* 0x000fe40005800000 */
[----:B------:R-:W-:-:S02]  /*04f0*/  SHF.R.U32.HI R6, RZ, 0x1, R15 ;  /* 0x00000001ff067819 */ /* 0x000fc4000001160f */
[----:B------:R-:W-:Y:S02]  /*0500*/  LOP3.LUT R13, R13, R14, RZ, 0xfc, !PT ;  /* 0x0000000e0d0d7212 */ /* 0x000fe400078efcff */
[----:B------:R-:W-:Y:S01]  /*0510*/  LOP3.LUT R16, R10, R9, RZ, 0xfc, !PT ;  /* 0x000000090a107212 */ /* 0x000fe200078efcff */
[----:B------:R-:W-:Y:S01]  /*0520*/  @!P0 IMAD.SHL.U32 R16, R0, 0x2, RZ ;  /* 0x0000000200108824 */ /* 0x000fe200078e00ff */
[----:B------:R-:W-:Y:S02]  /*0530*/  LOP3.LUT R15, R8, R3, RZ, 0xfc, !PT ;  /* 0x00000003080f7212 */ /* 0x000fe400078efcff */
[----:B------:R-:W-:Y:S02]  /*0540*/  LOP3.LUT R6, R11, R6, RZ, 0xfc, !PT ;  /* 0x000000060b067212 */ /* 0x000fe400078efcff */
[----:B------:R-:W-:Y:S02]  /*0550*/  LOP3.LUT R3, R12, R5, RZ, 0x3c, !PT ;  /* 0x000000050c037212 */ /* 0x000fe400078e3cff */
[----:B------:R-:W-:-:S02]  /*0560*/  LOP3.LUT R9, R13, R4, RZ, 0x3c, !PT ;  /* 0x000000040d097212 */ /* 0x000fc400078e3cff */
[-CC-:B------:R-:W-:Y:S02]  /*0570*/  LOP3.LUT R8, R3, R15.reuse, R16.reuse, 0x60, !PT ;  /* 0x0000000f03087212 */ /* 0x180fe400078e6010 */
[-CC-:B------:R-:W-:Y:S02]  /*0580*/  LOP3.LUT R11, R9, R6.reuse, R7.reuse, 0x60, !PT ;  /* 0x00000006090b7212 */ /* 0x180fe400078e6007 */
[----:B------:R-:W-:Y:S02]  /*0590*/  LOP3.LUT R10, R8, R15, R16, 0x78, !PT ;  /* 0x0000000f080a7212 */ /* 0x000fe400078e7810 */
[----:B------:R-:W-:Y:S02]  /*05a0*/  LOP3.LUT R11, R11, R6, R7, 0x78, !PT ;  /* 0x000000060b0b7212 */ /* 0x000fe400078e7807 */
[----:B------:R-:W-:Y:S02]  /*05b0*/  LOP3.LUT R10, R10, R12, R5, 0x78, !PT ;  /* 0x0000000c0a0a7212 */ /* 0x000fe400078e7805 */
[----:B------:R-:W-:-:S02]  /*05c0*/  LOP3.LUT R11, R11, R13, R4, 0x78, !PT ;  /* 0x0000000d0b0b7212 */ /* 0x000fc400078e7804 */
[----:B------:R-:W-:Y:S02]  /*05d0*/  LOP3.LUT R8, R12, R5, RZ, 0xc0, !PT ;  /* 0x000000050c087212 */ /* 0x000fe400078ec0ff */
[----:B------:R-:W-:Y:S02]  /*05e0*/  LOP3.LUT R3, R3, R15, R16, 0x96, !PT ;  /* 0x0000000f03037212 */ /* 0x000fe400078e9610 */
[----:B------:R-:W-:Y:S02]  /*05f0*/  LOP3.LUT R12, R9, R6, R7, 0x96, !PT ;  /* 0x00000006090c7212 */ /* 0x000fe400078e9607 */
[----:B------:R-:W-:Y:S02]  /*0600*/  LOP3.LUT R4, R13, R4, RZ, 0xc0, !PT ;  /* 0x000000040d047212 */ /* 0x000fe400078ec0ff */
[----:B------:R-:W-:Y:S02]  /*0610*/  LOP3.LUT R9, R11, R10, RZ, 0xfc, !PT ;  /* 0x0000000a0b097212 */ /* 0x000fe400078efcff */
[----:B------:R-:W-:-:S02]  /*0620*/  LOP3.LUT R14, R10, R12, R3, 0x78, !PT ;  /* 0x0000000c0a0e7212 */ /* 0x000fc400078e7803 */
[----:B------:R-:W-:Y:S02]  /*0630*/  LOP3.LUT R5, R4, R6, R7, 0x80, !PT ;  /* 0x0000000604057212 */ /* 0x000fe400078e8007 */
[--C-:B------:R-:W-:Y:S02]  /*0640*/  LOP3.LUT R9, R9, R12, R3.reuse, 0x80, !PT ;  /* 0x0000000c09097212 */ /* 0x100fe400078e8003 */
[----:B------:R-:W-:Y:S02]  /*0650*/  LOP3.LUT R4, R12, 0xffff, R3, 0x48, !PT ;  /* 0x0000ffff0c047812 */ /* 0x000fe400078e4803 */
[----:B------:R-:W-:Y:S02]  /*0660*/  LOP3.LUT R3, R14, 0xffff, R11, 0x48, !PT ;  /* 0x0000ffff0e037812 */ /* 0x000fe400078e480b */
[----:B------:R-:W-:Y:S02]  /*0670*/  LOP3.LUT R6, R0, 0x1, RZ, 0xc0, !PT ;  /* 0x0000000100067812 */ /* 0x000fe400078ec0ff */
[----:B------:R-:W-:-:S02]  /*0680*/  LOP3.LUT R8, R8, R15, R16, 0x80, !PT ;  /* 0x0000000f08087212 */ /* 0x000fc400078e8010 */
[----:B------:R-:W-:Y:S02]  /*0690*/  LOP3.LUT R9, R9, R11, R10, 0xf8, !PT ;  /* 0x0000000b09097212 */ /* 0x000fe400078ef80a */
[----:B------:R-:W-:Y:S02]  /*06a0*/  SHF.R.U32.HI R7, RZ, 0x1, R4 ;  /* 0x00000001ff077819 */ /* 0x000fe40000011604 */
[----:B------:R-:W-:Y:S02]  /*06b0*/  LOP3.LUT R10, R3, 0x2, RZ, 0xc0, !PT ;  /* 0x00000002030a7812 */ /* 0x000fe400078ec0ff */
[----:B------:R-:W-:Y:S02]  /*06c0*/  ISETP.NE.U32.AND P0, PT, R6, 0x1, PT ;  /* 0x000000010600780c */ /* 0x000fe40003f05070 */
[----:B------:R-:W-:Y:S02]  /*06d0*/  LOP3.LUT R6, R9, R5, R8, 0x96, !PT ;  /* 0x0000000509067212 */ /* 0x000fe400078e9608 */
[----:B------:R-:W-:-:S02]  /*06e0*/  LOP3.LUT R5, R5, R8, R9, 0xe8, !PT ;  /* 0x0000000805057212 */ /* 0x000fc400078ee809 */
[----:B------:R-:W-:Y:S02]  /*06f0*/  LOP3.LUT R8, R10, 0x1, R7, 0xf8, !PT ;  /* 0x000000010a087812 */ /* 0x000fe400078ef807 */
[--C-:B------:R-:W-:Y:S02]  /*0700*/  SHF.R.U32.HI R10, RZ, 0x1, R3.reuse ;  /* 0x00000001ff0a7819 */ /* 0x100fe40000011603 */
[--C-:B------:R-:W-:Y:S02]  /*0710*/  SHF.R.U32.HI R9, RZ, 0x2, R3.reuse ;  /* 0x00000002ff097819 */ /* 0x100fe40000011603 */
[----:B------:R-:W-:Y:S02]  /*0720*/  SHF.R.U32.HI R7, RZ, 0x2, R4 ;  /* 0x00000002ff077819 */ /* 0x000fe40000011604 */
[----:B------:R-:W-:Y:S02]  /*0730*/  SHF.R.U32.HI R13, RZ, 0x4, R3 ;  /* 0x00000004ff0d7819 */ /* 0x000fe40000011603 */
[----:B------:R-:W-:-:S02]  /*0740*/  LOP3.LUT R10, R10, 0x2, RZ, 0xc0, !PT ;  /* 0x000000020a0a7812 */ /* 0x000fc400078ec0ff */
[----:B------:R-:W-:Y:S02]  /*0750*/  SHF.R.U32.HI R11, RZ, 0x3, R3 ;  /* 0x00000003ff0b7819 */ /* 0x000fe40000011603 */
[--C-:B------:R-:W-:Y:S02]  /*0760*/  SHF.R.U32.HI R15, RZ, 0x3, R4.reuse ;  /* 0x00000003ff0f7819 */ /* 0x100fe40000011604 */
[----:B------:R-:W-:Y:S02]  /*0770*/  LOP3.LUT R12, R9, 0x2, RZ, 0xc0, !PT ;  /* 0x00000002090c7812 */ /* 0x000fe400078ec0ff */
[----:B------:R-:W-:Y:S02]  /*0780*/  SHF.R.U32.HI R16, RZ, 0x5, R4 ;  /* 0x00000005ff107819 */ /* 0x000fe40000011604 */
[----:B------:R-:W-:Y:S02]  /*0790*/  LOP3.LUT R13, R13, 0x2, RZ, 0xc0, !PT ;  /* 0x000000020d0d7812 */ /* 0x000fe400078ec0ff */
[----:B------:R-:W-:-:S02]  /*07a0*/  LOP3.LUT R7, R10, 0x1, R7, 0xf8, !PT ;  /* 0x000000010a077812 */ /* 0x000fc400078ef807 */
[----:B------:R-:W-:Y:S02]  /*07b0*/  SHF.R.U32.HI R10, RZ, 0x6, R3 ;  /* 0x00000006ff0a7819 */ /* 0x000fe40000011603 */
[----:B------:R-:W-:Y:S02]  /*07c0*/  SHF.R.U32.HI R17, RZ, 0x4, R4 ;  /* 0x00000004ff117819 */ /* 0x000fe40000011604 */
[----:B------:R-:W-:Y:S02]  /*07d0*/  LOP3.LUT R14, R11, 0x2, RZ, 0xc0, !PT ;  /* 0x000000020b0e7812 */ /* 0x000fe400078ec0ff */
[----:B------:R-:W-:Y:S02]  /*07e0*/  LOP3.LUT R15, R12, 0x1, R15, 0xf8, !PT ;  /* 0x000000010c0f7812 */ /* 0x000fe400078ef80f */
[----:B------:R-:W-:Y:S02]  /*07f0*/  SHF.R.U32.HI R9, RZ, 0x5, R3 ;  /* 0x00000005ff097819 */ /* 0x000fe40000011603 */
[----:B------:R-:W-:-:S02]  /*0800*/  LOP3.LUT R12, R13, 0x1, R16, 0xf8, !PT ;  /* 0x000000010d0c7812 */ /* 0x000fc400078ef810 */
[--C-:B------:R-:W-:Y:S02]  /*0810*/  SHF.R.U32.HI R13, RZ, 0x7, R4.reuse ;  /* 0x00000007ff0d7819 */ /* 0x100fe40000011604 */
[----:B------:R-:W-:Y:S02]  /*0820*/  LOP3.LUT R10, R10, 0x2, RZ, 0xc0, !PT ;  /* 0x000000020a0a7812 */ /* 0x000fe400078ec0ff */
[----:B------:R-:W-:Y:S02]  /*0830*/  LOP3.LUT R17, R14, 0x1, R17, 0xf8, !PT ;  /* 0x000000010e117812 */ /* 0x000fe400078ef811 */
[----:B------:R-:W-:Y:S02]  /*0840*/  SHF.R.U32.HI R11, RZ, 0x6, R4 ;  /* 0x00000006ff0b7819 */ /* 0x000fe40000011604 */
[----:B------:R-:W-:Y:S02]  /*0850*/  LOP3.LUT R14, R9, 0x2, RZ, 0xc0, !PT ;  /* 0x00000002090e7812 */ /* 0x000fe400078ec0ff */
[----:B------:R-:W-:-:S02]  /*0860*/  SHF.R.U32.HI R16, RZ, 0x7, R3 ;  /* 0x00000007ff107819 */ /* 0x000fc40000011603 */
[----:B------:R-:W-:Y:S01]  /*0870*/  LOP3.LUT R10, R10, 0x1, R13, 0xf8, !PT ;  /* 0x000000010a0a7812 */ /* 0x000fe200078ef80d */
[----:B------:R-:W-:Y:S01]  /*0880*/  IMAD.SHL.U32 R13, R3, 0x2, RZ ;  /* 0x00000002030d7824 */ /* 0x000fe200078e00ff */
[----:B------:R-:W-:Y:S02]  /*0890*/  LOP3.LUT R11, R14, 0x1, R11, 0xf8, !PT ;  /* 0x000000010e0b7812 */ /* 0x000fe400078ef80b */
[----:B------:R-:W-:Y:S02]  /*08a0*/  SHF.R.U32.HI R14, RZ, 0x8, R3 ;  /* 0x00000008ff0e7819 */ /* 0x000fe40000011603 */
[----:B------:R-:W-:Y:S02]  /*08b0*/  SHF.R.U32.HI R9, RZ, 0x8, R4 ;  /* 0x00000008ff097819 */ /* 0x000fe40000011604 */
[----:B------:R-:W-:Y:S02]  /*08c0*/  LOP3.LUT R16, R16, 0x2, RZ, 0xc0, !PT ;  /* 0x0000000210107812 */ /* 0x000fe400078ec0ff */
[----:B------:R-:W-:-:S02]  /*08d0*/  LOP3.LUT R6, R6, 0xffff, RZ, 0xc0, !PT ;  /* 0x0000ffff06067812 */ /* 0x000fc400078ec0ff */
[----:B------:R-:W-:Y:S02]  /*08e0*/  LOP3.LUT R13, R13, 0x2, RZ, 0xc0, !PT ;  /* 0x000000020d0d7812 */ /* 0x000fe400078ec0ff */
[----:B------:R-:W-:Y:S02]  /*08f0*/  LOP3.LUT R5, R5, 0xffff, RZ, 0xc0, !PT ;  /* 0x0000ffff05057812 */ /* 0x000fe400078ec0ff */
[----:B------:R-:W-:Y:S02]  /*0900*/  SHF.R.U32.HI R18, RZ, 0x9, R4 ;  /* 0x00000009ff127819 */ /* 0x000fe40000011604 */
[----:B------:R-:W-:Y:S01]  /*0910*/  LOP3.LUT R19, R14, 0x2, RZ, 0xc0, !PT ;  /* 0x000000020e137812 */ /* 0x000fe200078ec0ff */
[----:B------:R-:W-:Y:S01]  /*0920*/  IMAD.SHL.U32 R21, R5, 0x2, RZ ;  /* 0x0000000205157824 */ /* 0x000fe200078e00ff */
[----:B------:R-:W-:Y:S02]  /*0930*/  LOP3.LUT R9, R16, 0x1, R9, 0xf8, !PT ;  /* 0x0000000110097812 */ /* 0x000fe400078ef809 */
[----:B------:R-:W-:Y:S01]  /*0940*/  LOP3.LUT R16, R7, 0x4, R6, 0xf8, !PT ;  /* 0x0000000407107812 */ /* 0x000fe200078ef806 */
[----:B------:R-:W-:Y:S01]  /*0950*/  IMAD.SHL.U32 R7, R6, 0x4, RZ ;  /* 0x0000000406077824 */ /* 0x000fe200078e00ff */
[----:B------:R-:W-:-:S02]  /*0960*/  LOP3.LUT R14, R13, 0x1, R4, 0xf8, !PT ;  /* 0x000000010d0e7812 */ /* 0x000fc400078ef804 */
[----:B------:R-:W-:Y:S01]  /*0970*/  LOP3.LUT R13, R19, 0x1, R18, 0xf8, !PT ;  /* 0x00000001130d7812 */ /* 0x000fe200078ef812 */
[----:B------:R-:W-:Y:S01]  /*0980*/  IMAD.SHL.U32 R19, R6, 0x2, RZ ;  /* 0x0000000206137824 */ /* 0x000fe200078e00ff */
[----:B------:R-:W-:Y:S02]  /*0990*/  LOP3.LUT R14, R14, 0x4, R7, 0xf8, !PT ;  /* 0x000000040e0e7812 */ /* 0x000fe400078ef807 */
[----:B------:R-:W-:Y:S02]  /*09a0*/  LOP3.LUT R7, R16, 0x8, R21, 0xf8, !PT ;  /* 0x0000000810077812 */ /* 0x000fe400078ef815 */
[----:B------:R-:W-:Y:S02]  /*09b0*/  LOP3.LUT R16, R8, 0x4, R19, 0xf8, !PT ;  /* 0x0000000408107812 */ /* 0x000fe400078ef813 */
[--C-:B------:R-:W-:Y:S02]  /*09c0*/  SHF.R.U32.HI R18, RZ, 0x2, R6.reuse ;  /* 0x00000002ff127819 */ /* 0x100fe40000011606 */
[----:B------:R-:W-:-:S02]  /*09d0*/  SHF.R.U32.HI R8, RZ, 0x1, R6 ;  /* 0x00000001ff087819 */ /* 0x000fc40000011606 */
[----:B------:R-:W-:Y:S02]  /*09e0*/  SHF.R.U32.HI R19, RZ, 0x3, R6 ;  /* 0x00000003ff137819 */ /* 0x000fe40000011606 */
[----:B------:R-:W-:Y:S02]  /*09f0*/  LOP3.LUT R17, R17, 0x4, R18, 0xf8, !PT ;  /* 0x0000000411117812 */ /* 0x000fe400078ef812 */
[----:B------:R-:W-:Y:S02]  /*0a00*/  LOP3.LUT R8, R15, 0x4, R8, 0xf8, !PT ;  /* 0x000000040f087812 */ /* 0x000fe400078ef808 */
[--C-:B------:R-:W-:Y:S02]  /*0a10*/  SHF.R.U32.HI R18, RZ, 0x4, R6.reuse ;  /* 0x00000004ff127819 */ /* 0x100fe40000011606 */
[----:B------:R-:W-:Y:S02]  /*0a20*/  LOP3.LUT R15, R12, 0x4, R19, 0xf8, !PT ;  /* 0x000000040c0f7812 */ /* 0x000fe400078ef813 */
[----:B------:R-:W-:-:S02]  /*0a30*/  SHF.R.U32.HI R19, RZ, 0x5, R6 ;  /* 0x00000005ff137819 */ /* 0x000fc40000011606 */
[----:B------:R-:W-:Y:S01]  /*0a40*/  LOP3.LUT R12, R11, 0x4, R18, 0xf8, !PT ;  /* 0x000000040b0c7812 */ /* 0x000fe200078ef812 */
[C---:B------:R-:W-:Y:S01]  /*0a50*/  IMAD.SHL.U32 R11, R5.reuse, 0x4, RZ ;  /* 0x00000004050b7824 */ /* 0x040fe200078e00ff */
[--C-:B------:R-:W-:Y:S02]  /*0a60*/  SHF.R.U32.HI R18, RZ, 0x6, R6.reuse ;  /* 0x00000006ff127819 */ /* 0x100fe40000011606 */
[----:B------:R-:W-:Y:S01]  /*0a70*/  LOP3.LUT R10, R10, 0x4, R19, 0xf8, !PT ;  /* 0x000000040a0a7812 */ /* 0x000fe200078ef813 */
[----:B------:R-:W-:Y:S01]  /*0a80*/  IMAD.SHL.U32 R19, R5, 0x8, RZ ;  /* 0x0000000805137824 */ /* 0x000fe200078e00ff */
[----:B------:R-:W-:Y:S02]  /*0a90*/  SHF.R.U32.HI R20, RZ, 0x7, R6 ;  /* 0x00000007ff147819 */ /* 0x000fe40000011606 */
[----:B------:R-:W-:Y:S02]  /*0aa0*/  LOP3.LUT R9, R9, 0x4, R18, 0xf8, !PT ;  /* 0x0000000409097812 */ /* 0x000fe400078ef812 */
[----:B------:R-:W-:-:S02]  /*0ab0*/  LOP3.LUT R18, R13, 0x4, R20, 0xf8, !PT ;  /* 0x000000040d127812 */ /* 0x000fc400078ef814 */
[----:B------:R-:W-:Y:S02]  /*0ac0*/  LOP3.LUT R19, R14, 0x8, R19, 0xf8, !PT ;  /* 0x000000080e137812 */ /* 0x000fe400078ef813 */
[--C-:B------:R-:W-:Y:S02]  /*0ad0*/  SHF.R.U32.HI R13, RZ, 0x4, R5.reuse ;  /* 0x00000004ff0d7819 */ /* 0x100fe40000011605 */
[----:B------:R-:W-:Y:S02]  /*0ae0*/  SHF.R.U32.HI R14, RZ, 0x1, R5 ;  /* 0x00000001ff0e7819 */ /* 0x000fe40000011605 */
[----:B------:R-:W-:Y:S02]  /*0af0*/  LOP3.LUT R13, R10, 0x8, R13, 0xf8, !PT ;  /* 0x000000080a0d7812 */ /* 0x000fe400078ef80d */
[----:B------:R-:W-:Y:S02]  /*0b00*/  LOP3.LUT R17, R17, 0x8, R14, 0xf8, !PT ;  /* 0x0000000811117812 */ /* 0x000fe400078ef80e */
[----:B------:R-:W-:-:S02]  /*0b10*/  LOP3.LUT R10, R19, 0xe, RZ, 0xc0, !PT ;  /* 0x0000000e130a7812 */ /* 0x000fc400078ec0ff */
[----:B------:R-:W-:Y:S02]  /*0b20*/  SHF.R.U32.HI R14, RZ, 0x5, R5 ;  /* 0x00000005ff0e7819 */ /* 0x000fe40000011605 */
[----:B------:R-:W-:Y:S02]  /*0b30*/  LOP3.LUT R16, R16, 0x8, R11, 0xf8, !PT ;  /* 0x0000000810107812 */ /* 0x000fe400078ef80b */
[----:B------:R-:W-:Y:S02]  /*0b40*/  ISETP.NE.AND P2, PT, R19, 0x3, PT ;  /* 0x000000031300780c */ /* 0x000fe40003f45270 */
[----:B------:R-:W-:Y:S02]  /*0b50*/  ISETP.NE.AND P6, PT, R10, 0x2, PT ;  /* 0x000000020a00780c */ /* 0x000fe40003fc5270 */
[----:B------:R-:W-:Y:S02]  /*0b60*/  LOP3.LUT R14, R9, 0x8, R14, 0xf8, !PT ;  /* 0x00000008090e7812 */ /* 0x000fe400078ef80e */
[----:B------:R-:W-:-:S02]  /*0b70*/  ISETP.NE.AND P3, PT, R7, 0x3, PT ;  /* 0x000000030700780c */ /* 0x000fc40003f65270 */
[----:B------:R-:W-:Y:S02]  /*0b80*/  LOP3.LUT R9, R7, 0xe, RZ, 0xc0, !PT ;  /* 0x0000000e07097812 */ /* 0x000fe400078ec0ff */
[----:B------:R-:W-:Y:S02]  /*0b90*/  LOP3.LUT R10, R16, 0xe, RZ, 0xc0, !PT ;  /* 0x0000000e100a7812 */ /* 0x000fe400078ec0ff */
[C---:B------:R-:W-:Y:S02]  /*0ba0*/  LOP3.LUT P1, RZ, R0.reuse, 0x4, RZ, 0xc0, !PT ;  /* 0x0000000400ff7812 */ /* 0x040fe4000782c0ff */
[----:B------:R-:W-:Y:S02]  /*0bb0*/  SEL R7, RZ, 0xffffffff, P2 ;  /* 0xffffffffff077807 */ /* 0x000fe40001000000 */
[----:B------:R-:W-:Y:S02]  /*0bc0*/  @!P0 SEL R7, RZ, 0xffffffff, P6 ;  /* 0xffffffffff078807 */ /* 0x000fe40003000000 */
[----:B------:R-:W-:-:S02]  /*0bd0*/  LOP3.LUT P0, RZ, R0, 0x2, RZ, 0xc0, !PT ;  /* 0x0000000200ff7812 */ /* 0x000fc4000780c0ff */
[----:B------:R-:W-:Y:S02]  /*0be0*/  ISETP.NE.AND P5, PT, R10, 0x2, PT ;  /* 0x000000020a00780c */ /* 0x000fe40003fa5270 */
[--C-:B------:R-:W-:Y:S02]  /*0bf0*/  SHF.R.U32.HI R20, RZ, 0x2, R5.reuse ;  /* 0x00000002ff147819 */ /* 0x100fe40000011605 */
[----:B------:R-:W-:Y:S02]  /*0c00*/  SEL R10, RZ, 0xffffffff, P3 ;  /* 0xffffffffff0a7807 */ /* 0x000fe40001800000 */
[----:B------:R-:W-:Y:S02]  /*0c10*/  LOP3.LUT P3, RZ, R0, 0x10, RZ, 0xc0, !PT ;  /* 0x0000001000ff7812 */ /* 0x000fe4000786c0ff */
[----:B------:R-:W-:Y:S02]  /*0c20*/  LOP3.LUT R11, R15, 0x8, R20, 0xf8, !PT ;  /* 0x000000080f0b7812 */ /* 0x000fe400078ef814 */
[----:B------:R-:W-:-:S02]  /*0c30*/  SHF.R.U32.HI R15, RZ, 0x6, R5 ;  /* 0x00000006ff0f7819 */ /* 0x000fc40000011605 */
[----:B------:R-:W-:Y:S02]  /*0c40*/  ISETP.NE.AND P4, PT, R9, 0x2, PT ;  /* 0x000000020900780c */ /* 0x000fe40003f85270 */
[C---:B------:R-:W-:Y:S02]  /*0c50*/  ISETP.NE.AND P6, PT, R17.reuse, 0x3, PT ;  /* 0x000000031100780c */ /* 0x040fe40003fc5270 */
[----:B------:R-:W-:Y:S02]  /*0c60*/  ISETP.NE.AND P2, PT, R16, 0x3, PT ;  /* 0x000000031000780c */ /* 0x000fe40003f45270 */
[----:B------:R-:W-:Y:S02]  /*0c70*/  LOP3.LUT R17, R17, 0xe, RZ, 0xc0, !PT ;  /* 0x0000000e11117812 */ /* 0x000fe400078ec0ff */
[--C-:B------:R-:W-:Y:S02]  /*0c80*/  LOP3.LUT R9, R8, 0x8, R5.reuse, 0xf8, !PT ;  /* 0x0000000808097812 */ /* 0x100fe400078ef805 */
[----:B------:R-:W-:-:S02]  /*0c90*/  SHF.R.U32.HI R21, RZ, 0x3, R5 ;  /* 0x00000003ff157819 */ /* 0x000fc40000011605 */
[----:B------:R-:W-:Y:S02]  /*0ca0*/  LOP3.LUT R18, R18, 0x8, R15, 0xf8, !PT ;  /* 0x0000000812127812 */ /* 0x000fe400078ef80f */
[----:B------:R-:W-:Y:S02]  /*0cb0*/  @P1 SEL R10, RZ, 0xffffffff, P4 ;  /* 0xffffffffff0a1807 */ /* 0x000fe40002000000 */
[----:B------:R-:W-:Y:S02]  /*0cc0*/  ISETP.NE.AND P4, PT, R17, 0x2, PT ;  /* 0x000000021100780c */ /* 0x000fe40003f85270 */
[----:B------:R-:W-:Y:S02]  /*0cd0*/  SEL R8, RZ, 0xffffffff, P2 ;  /* 0xffffffffff087807 */ /* 0x000fe40001000000 */
[----:B------:R-:W-:Y:S02]  /*0ce0*/  LOP3.LUT R15, R9, 0xe, RZ, 0xc0, !PT ;  /* 0x0000000e090f7812 */ /* 0x000fe400078ec0ff */
[----:B------:R-:W-:-:S02]  /*0cf0*/  LOP3.LUT R12, R12, 0x8, R21, 0xf8, !PT ;  /* 0x000000080c0c7812 */ /* 0x000fc400078ef815 */
[----:B------:R-:W-:Y:S02]  /*0d00*/  @P0 SEL R8, RZ, 0xffffffff, P5 ;  /* 0xffffffffff080807 */ /* 0x000fe40002800000 */
[----:B------:R-:W-:Y:S02]  /*0d10*/  ISETP.NE.AND P2, PT, R9, 0x3, PT ;  /* 0x000000030900780c */ /* 0x000fe40003f45270 */
[----:B------:R-:W-:Y:S02]  /*0d20*/  LOP3.LUT P0, RZ, R0, 0x20, RZ, 0xc0, !PT ;  /* 0x0000002000ff7812 */ /* 0x000fe4000780c0ff */
[----:B------:R-:W-:Y:S02]  /*0d30*/  SEL R9, RZ, 0xffffffff, P6 ;  /* 0xffffffffff097807 */ /* 0x000fe40003000000 */
[----:B------:R-:W-:Y:S02]  /*0d40*/  ISETP.NE.AND P5, PT, R15, 0x2, PT ;  /* 0x000000020f00780c */ /* 0x000fe40003fa5270 */
[----:B------:R-:W-:-:S02]  /*0d50*/  @P3 SEL R9, RZ, 0xffffffff, P4 ;  /* 0xffffffffff093807 */ /* 0x000fc40002000000 */
[C---:B------:R-:W-:Y:S02]  /*0d60*/  ISETP.NE.AND P4, PT, R12.reuse, 0x3, PT ;  /* 0x000000030c00780c */ /* 0x040fe40003f85270 */
[----:B------:R-:W-:Y:S02]  /*0d70*/  LOP3.LUT R15, R12, 0xe, RZ, 0xc0, !PT ;  /* 0x0000000e0c0f7812 */ /* 0x000fe400078ec0ff */
[C---:B------:R-:W-:Y:S02]  /*0d80*/  ISETP.NE.AND P6, PT, R11.reuse, 0x3, PT ;  /* 0x000000030b00780c */ /* 0x040fe40003fc5270 */
[----:B------:R-:W-:Y:S02]  /*0d90*/  SEL R12, RZ, 0xffffffff, P2 ;  /* 0xffffffffff0c7807 */ /* 0x000fe40001000000 */
[----:B------:R-:W-:Y:S02]  /*0da0*/  LOP3.LUT R11, R11, 0xe, RZ, 0xc0, !PT ;  /* 0x0000000e0b0b7812 */ /* 0x000fe400078ec0ff */
[----:B------:R-:W-:-:S02]  /*0db0*/  LOP3.LUT P2, RZ, R0, 0x40, RZ, 0xc0, !PT ;  /* 0x0000004000ff7812 */ /* 0x000fc4000784c0ff */
[----:B------:R-:W-:Y:S02]  /*0dc0*/  LOP3.LUT P1, RZ, R0, 0x8, RZ, 0xc0, !PT ;  /* 0x0000000800ff7812 */ /* 0x000fe4000782c0ff */
[----:B------:R-:W-:Y:S02]  /*0dd0*/  ISETP.NE.AND P3, PT, R11, 0x2, PT ;  /* 0x000000020b00780c */ /* 0x000fe40003f65270 */
[----:B------:R-:W-:Y:S02]  /*0de0*/  SEL R11, RZ, 0xffffffff, P6 ;  /* 0xffffffffff0b7807 */ /* 0x000fe40003000000 */
[----:B------:R-:W-:Y:S02]  /*0df0*/  @P0 SEL R11, RZ, 0xffffffff, P3 ;  /* 0xffffffffff0b0807 */ /* 0x000fe40001800000 */
[----:B------:R-:W-:Y:S02]  /*0e00*/  ISETP.NE.AND P6, PT, R15, 0x2, PT ;  /* 0x000000020f00780c */ /* 0x000fe40003fc5270 */
[----:B------:R-:W-:-:S02]  /*0e10*/  ISETP.NE.AND P0, PT, R14, 0x3, PT ;  /* 0x000000030e00780c */ /* 0x000fc40003f05270 */
[----:B------:R-:W-:Y:S02]  /*0e20*/  LOP3.LUT R14, R14, 0xe, RZ, 0xc0, !PT ;  /* 0x0000000e0e0e7812 */ /* 0x000fe400078ec0ff */
[C---:B------:R-:W-:Y:S02]  /*0e30*/  ISETP.NE.AND P3, PT, R13.reuse, 0x3, PT ;  /* 0x000000030d00780c */ /* 0x040fe40003f65270 */
[----:B------:R-:W-:Y:S02]  /*0e40*/  LOP3.LUT R15, R13, 0xe, RZ, 0xc0, !PT ;  /* 0x0000000e0d0f7812 */ /* 0x000fe400078ec0ff */
[----:B------:R-:W-:Y:S02]  /*0e50*/  SEL R13, RZ, 0xffffffff, P4 ;  /* 0xffffffffff0d7807 */ /* 0x000fe40002000000 */
[----:B------:R-:W-:Y:S02]  /*0e60*/  @P2 SEL R13, RZ, 0xffffffff, P6 ;  /* 0xffffffffff0d2807 */ /* 0x000fe40003000000 */
[----:B------:R-:W-:-:S02]  /*0e70*/  ISETP.NE.AND P6, PT, R14, 0x2, PT ;  /* 0x000000020e00780c */ /* 0x000fc40003fc5270 */
[----:B------:R-:W-:Y:S02]  /*0e80*/  @P1 SEL R12, RZ, 0xffffffff, P5 ;  /* 0xffffffffff0c1807 */ /* 0x000fe40002800000 */
[----:B------:R-:W-:Y:S02]  /*0e90*/  SEL R14, RZ, 0xffffffff, P0 ;  /* 0xffffffffff0e7807 */ /* 0x000fe40000000000 */
[C---:B------:R-:W-:Y:S02]  /*0ea0*/  LOP3.LUT P1, RZ, R0.reuse, 0x80, RZ, 0xc0, !PT ;  /* 0x0000008000ff7812 */ /* 0x040fe4000782c0ff */
[C---:B------:R-:W-:Y:S02]  /*0eb0*/  LOP3.LUT P5, RZ, R0.reuse, 0x100, RZ, 0xc0, !PT ;  /* 0x0000010000ff7812 */ /* 0x040fe400078ac0ff */
[----:B------:R-:W-:Y:S02]  /*0ec0*/  LOP3.LUT P0, RZ, R0, 0x200, RZ, 0xc0, !PT ;  /* 0x0000020000ff7812 */ /* 0x000fe4000780c0ff */
[----:B------:R-:W-:-:S02]  /*0ed0*/  ISETP.NE.AND P4, PT, R18, 0x3, PT ;  /* 0x000000031200780c */ /* 0x000fc40003f85270 */
[----:B------:R-:W-:Y:S02]  /*0ee0*/  LOP3.LUT R18, R18, 0xe, RZ, 0xc0, !PT ;  /* 0x0000000e12127812 */ /* 0x000fe400078ec0ff */
[----:B------:R-:W-:Y:S02]  /*0ef0*/  ISETP.NE.AND P2, PT, R15, 0x2, PT ;  /* 0x000000020f00780c */ /* 0x000fe40003f45270 */
[----:B------:R-:W-:Y:S02]  /*0f00*/  SEL R15, RZ, 0xffffffff, P3 ;  /* 0xffffffffff0f7807 */ /* 0x000fe40001800000 */
[----:B------:R-:W-:Y:S02]  /*0f10*/  ISETP.NE.AND P3, PT, R18, 0x2, PT ;  /* 0x000000021200780c */ /* 0x000fe40003f65270 */
[----:B------:R-:W-:Y:S02]  /*0f20*/  SHF.R.U32.HI R17, RZ, 0x9, R3 ;  /* 0x00000009ff117819 */ /* 0x000fe40000011603 */
[----:B------:R-:W-:-:S02]  /*0f30*/  SHF.R.U32.HI R20, RZ, 0xf, R4 ;  /* 0x0000000fff147819 */ /* 0x000fc40000011604 */
[----:B------:R-:W-:Y:S02]  /*0f40*/  SHF.R.U32.HI R19, RZ, 0xe, R3 ;  /* 0x0000000eff137819 */ /* 0x000fe40000011603 */
[----:B------:R-:W-:Y:S02]  /*0f50*/  SEL R16, RZ, 0xffffffff, P4 ;  /* 0xffffffffff107807 */ /* 0x000fe40002000000 */
[----:B------:R-:W-:Y:S02]  /*0f60*/  @P1 SEL R15, RZ, 0xffffffff, P2 ;  /* 0xffffffffff0f1807 */ /* 0x000fe40001000000 */
[----:B------:R-:W-:Y:S02]  /*0f70*/  @P5 SEL R14, RZ, 0xffffffff, P6 ;  /* 0xffffffffff0e5807 */ /* 0x000fe40003000000 */
[----:B------:R-:W-:Y:S02]  /*0f80*/  SHF.R.U32.HI R18, RZ, 0xa, R4 ;  /* 0x0000000aff127819 */ /* 0x000fe40000011604 */
[----:B------:R-:W-:-:S02]  /*0f90*/  LOP3.LUT R17, R17, 0x2, RZ, 0xc0, !PT ;  /* 0x0000000211117812 */ /* 0x000fc400078ec0ff */
[----:B------:R-:W-:Y:S02]  /*0fa0*/  @P0 SEL R16, RZ, 0xffffffff, P3 ;  /* 0xffffffffff100807 */ /* 0x000fe40001800000 */
[----:B------:R-:W-:Y:S02]  /*0fb0*/  SHF.R.U32.HI R21, RZ, 0xb, R3 ;  /* 0x0000000bff157819 */ /* 0x000fe40000011603 */
[C---:B------:R-:W-:Y:S02]  /*0fc0*/  LOP3.LUT P1, RZ, R0.reuse, 0x400, RZ, 0xc0, !PT ;  /* 0x0000040000ff7812 */ /* 0x040fe4000782c0ff */
[C---:B------:R-:W-:Y:S02]  /*0fd0*/  LOP3.LUT P2, RZ, R0.reuse, 0x1000, RZ, 0xc0, !PT ;  /* 0x0000100000ff7812 */ /* 0x040fe4000784c0ff */
[C---:B------:R-:W-:Y:S02]  /*0fe0*/  LOP3.LUT P6, RZ, R0.reuse, 0x800, RZ, 0xc0, !PT ;  /* 0x0000080000ff7812 */ /* 0x040fe400078cc0ff */
[----:B------:R-:W-:-:S02]  /*0ff0*/  LOP3.LUT P5, RZ, R0, 0x2000, RZ, 0xc0, !PT ;  /* 0x0000200000ff7812 */ /* 0x000fc400078ac0ff */
[C---:B------:R-:W-:Y:S02]  /*1000*/  LOP3.LUT P4, RZ, R0.reuse, 0x4000, RZ, 0xc0, !PT ;  /* 0x0000400000ff7812 */ /* 0x040fe4000788c0ff */
[----:B------:R-:W-:Y:S02]  /*1010*/  LOP3.LUT P0, RZ, R0, 0x8000, RZ, 0xc0, !PT ;  /* 0x0000800000ff7812 */ /* 0x000fe4000780c0ff */
[----:B------:R-:W-:Y:S02]  /*1020*/  SHF.R.U32.HI R23, RZ, 0xc, R3 ;  /* 0x0000000cff177819 */ /* 0x000fe40000011603 */
[----:B------:R-:W-:Y:S02]  /*1030*/  LOP3.LUT R0, R20, 0x2, R19, 0xf8, !PT ;  /* 0x0000000214007812 */ /* 0x000fe400078ef813 */
[--C-:B------:R-:W-:Y:S02]  /*1040*/  SHF.R.U32.HI R24, RZ, 0xd, R3.reuse ;  /* 0x0000000dff187819 */ /* 0x100fe40000011603 */
[----:B------:R-:W-:-:S02]  /*1050*/  SHF.R.U32.HI R20, RZ, 0xa, R3 ;  /* 0x0000000aff147819 */ /* 0x000fc40000011603 */
[----:B------:R-:W-:Y:S02]  /*1060*/  LOP3.LUT R17, R17, 0x1, R18, 0xf8, !PT ;  /* 0x0000000111117812 */ /* 0x000fe400078ef812 */
[----:B------:R-:W-:Y:S02]  /*1070*/  LOP3.LUT R3, R21, 0x2, RZ, 0xc0, !PT ;  /* 0x0000000215037812 */ /* 0x000fe400078ec0ff */
[--C-:B------:R-:W-:Y:S02]  /*1080*/  SHF.R.U32.HI R22, RZ, 0xc, R4.reuse ;  /* 0x0000000cff167819 */ /* 0x100fe40000011604 */
[--C-:B------:R-:W-:Y:S02]  /*1090*/  SHF.R.U32.HI R19, RZ, 0xb, R4.reuse ;  /* 0x0000000bff137819 */ /* 0x100fe40000011604 */
[----:B------:R-:W-:Y:S02]  /*10a0*/  SHF.R.U32.HI R18, RZ, 0xd, R4 ;  /* 0x0000000dff127819 */ /* 0x000fe40000011604 */
[----:B------:R-:W-:-:S02]  /*10b0*/  LOP3.LUT R21, R23, 0x2, RZ, 0xc0, !PT ;  /* 0x0000000217157812 */ /* 0x000fc400078ec0ff */
[----:B------:R-:W-:Y:S02]  /*10c0*/  SHF.R.U32.HI R4, RZ, 0xe, R4 ;  /* 0x0000000eff047819 */ /* 0x000fe40000011604 */
[----:B------:R-:W-:Y:S02]  /*10d0*/  LOP3.LUT R25, R24, 0x2, RZ, 0xc0, !PT ;  /* 0x0000000218197812 */ /* 0x000fe400078ec0ff */
[----:B------:R-:W-:Y:S02]  /*10e0*/  LOP3.LUT R20, R20, 0x2, RZ, 0xc0, !PT ;  /* 0x0000000214147812 */ /* 0x000fe400078ec0ff */
[----:B------:R-:W-:Y:S02]  /*10f0*/  LOP3.LUT R24, R21, 0x1, R18, 0xf8, !PT ;  /* 0x0000000115187812 */ /* 0x000fe400078ef812 */
[----:B------:R-:W-:Y:S02]  /*1100*/  LOP3.LUT R18, R25, 0x1, R4, 0xf8, !PT ;  /* 0x0000000119127812 */ /* 0x000fe400078ef804 */
[----:B------:R-:W-:-:S02]  /*1110*/  LOP3.LUT R23, R20, 0x1, R19, 0xf8, !PT ;  /* 0x0000000114177812 */ /* 0x000fc400078ef813 */
[--C-:B------:R-:W-:Y:S02]  /*1120*/  SHF.R.U32.HI R4, RZ, 0x8, R6.reuse ;  /* 0x00000008ff047819 */ /* 0x100fe40000011606 */
[----:B------:R-:W-:Y:S02]  /*1130*/  SHF.R.U32.HI R20, RZ, 0x9, R6 ;  /* 0x00000009ff147819 */ /* 0x000fe40000011606 */
[----:B------:R-:W-:Y:S02]  /*1140*/  LOP3.LUT R3, R3, 0x1, R22, 0xf8, !PT ;  /* 0x0000000103037812 */ /* 0x000fe400078ef816 */
[----:B------:R-:W-:Y:S02]  /*1150*/  LOP3.LUT R17, R17, 0x4, R4, 0xf8, !PT ;  /* 0x0000000411117812 */ /* 0x000fe400078ef804 */
[----:B------:R-:W-:Y:S02]  /*1160*/  SHF.R.U32.HI R22, RZ, 0xa, R6 ;  /* 0x0000000aff167819 */ /* 0x000fe40000011606 */
[----:B------:R-:W-:-:S02]  /*1170*/  LOP3.LUT R4, R23, 0x4, R20, 0xf8, !PT ;  /* 0x0000000417047812 */ /* 0x000fc400078ef814 */
[--C-:B------:R-:W-:Y:S02]  /*1180*/  SHF.R.U32.HI R20, RZ, 0x7, R5.reuse ;  /* 0x00000007ff147819 */ /* 0x100fe40000011605 */
[----:B------:R-:W-:Y:S02]  /*1190*/  LOP3.LUT R19, R3, 0x4, R22, 0xf8, !PT ;  /* 0x0000000403137812 */ /* 0x000fe400078ef816 */
[----:B------:R-:W-:Y:S02]  /*11a0*/  SHF.R.U32.HI R22, RZ, 0x9, R5 ;  /* 0x00000009ff167819 */ /* 0x000fe40000011605 */
[----:B------:R-:W-:Y:S02]  /*11b0*/  LOP3.LUT R20, R17, 0x8, R20, 0xf8, !PT ;  /* 0x0000000811147812 */ /* 0x000fe400078ef814 */
[--C-:B------:R-:W-:Y:S02]  /*11c0*/  SHF.R.U32.HI R21, RZ, 0xb, R6.reuse ;  /* 0x0000000bff157819 */ /* 0x100fe40000011606 */
[----:B------:R-:W-:-:S02]  /*11d0*/  SHF.R.U32.HI R23, RZ, 0xd, R6 ;  /* 0x0000000dff177819 */ /* 0x000fc40000011606 */
[----:B------:R-:W-:Y:S02]  /*11e0*/  LOP3.LUT R22, R19, 0x8, R22, 0xf8, !PT ;  /* 0x0000000813167812 */ /* 0x000fe400078ef816 */
[----:B------:R-:W-:Y:S02]  /*11f0*/  ISETP.NE.AND P3, PT, R20, 0x3, PT ;  /* 0x000000031400780c */ /* 0x000fe40003f65270 */
[----:B------:R-:W-:Y:S02]  /*1200*/  LOP3.LUT R3, R24, 0x4, R21, 0xf8, !PT ;  /* 0x0000000418037812 */ /* 0x000fe400078ef815 */
[----:B------:R-:W-:Y:S02]  /*1210*/  LOP3.LUT R19, R20, 0xe, RZ, 0xc0, !PT ;  /* 0x0000000e14137812 */ /* 0x000fe400078ec0ff */
[----:B------:R-:W-:Y:S02]  /*1220*/  SHF.R.U32.HI R21, RZ, 0xc, R6 ;  /* 0x0000000cff157819 */ /* 0x000fe40000011606 */
[----:B------:R-:W-:-:S02]  /*1230*/  LOP3.LUT R6, R0, 0x4, R23, 0xf8, !PT ;  /* 0x0000000400067812 */ /* 0x000fc400078ef817 */
[--C-:B------:R-:W-:Y:S02]  /*1240*/  SHF.R.U32.HI R17, RZ, 0x8, R5.reuse ;  /* 0x00000008ff117819 */ /* 0x100fe40000011605 */
[----:B------:R-:W-:Y:S02]  /*1250*/  SHF.R.U32.HI R20, RZ, 0xa, R5 ;  /* 0x0000000aff147819 */ /* 0x000fe40000011605 */
[----:B------:R-:W-:Y:S02]  /*1260*/  SEL R0, RZ, 0xffffffff, P3 ;  /* 0xffffffffff007807 */ /* 0x000fe40001800000 */
[----:B------:R-:W-:Y:S02]  /*1270*/  ISETP.NE.AND P3, PT, R19, 0x2, PT ;  /* 0x000000021300780c */ /* 0x000fe40003f65270 */
[----:B------:R-:W-:Y:S02]  /*1280*/  LOP3.LUT R17, R4, 0x8, R17, 0xf8, !PT ;  /* 0x0000000804117812 */ /* 0x000fe400078ef811 */
[----:B------:R-:W-:-:S02]  /*1290*/  LOP3.LUT R20, R3, 0x8, R20, 0xf8, !PT ;  /* 0x0000000803147812 */ /* 0x000fc400078ef814 */
[----:B------:R-:W-:Y:S02]  /*12a0*/  LOP3.LUT R18, R18, 0x4, R21, 0xf8, !PT ;  /* 0x0000000412127812 */ /* 0x000fe400078ef815 */
[----:B------:R-:W-:Y:S02]  /*12b0*/  SHF.R.U32.HI R3, RZ, 0xb, R5 ;  /* 0x0000000bff037819 */ /* 0x000fe40000011605 */
[C---:B------:R-:W-:Y:S02]  /*12c0*/  LOP3.LUT R4, R22.reuse, 0xe, RZ, 0xc0, !PT ;  /* 0x0000000e16047812 */ /* 0x040fe400078ec0ff */
[----:B------:R-:W-:Y:S02]  /*12d0*/  @P1 SEL R0, RZ, 0xffffffff, P3 ;  /* 0xffffffffff001807 */ /* 0x000fe40001800000 */
[----:B------:R-:W-:Y:S02]  /*12e0*/  ISETP.NE.AND P1, PT, R22, 0x3, PT ;  /* 0x000000031600780c */ /* 0x000fe40003f25270 */
[----:B------:R-:W-:-:S02]  /*12f0*/  LOP3.LUT R3, R18, 0x8, R3, 0xf8, !PT ;  /* 0x0000000812037812 */ /* 0x000fc400078ef803 */
[----:B------:R-:W-:Y:S02]  /*1300*/  ISETP.NE.AND P3, PT, R4, 0x2, PT ;  /* 0x000000020400780c */ /* 0x000fe40003f65270 */
[----:B------:R-:W-:Y:S02]  /*1310*/  SHF.R.U32.HI R5, RZ, 0xc, R5 ;  /* 0x0000000cff057819 */ /* 0x000fe40000011605 */
[----:B------:R-:W-:Y:S02]  /*1320*/  SEL R4, RZ, 0xffffffff, P1 ;  /* 0xffffffffff047807 */ /* 0x000fe40000800000 */
[C---:B------:R-:W-:Y:S02]  /*1330*/  LOP3.LUT R18, R17.reuse, 0xe, RZ, 0xc0, !PT ;  /* 0x0000000e11127812 */ /* 0x040fe400078ec0ff */
[----:B------:R-:W-:Y:S02]  /*1340*/  ISETP.NE.AND P1, PT, R17, 0x3, PT ;  /* 0x000000031100780c */ /* 0x000fe40003f25270 */
[----:B------:R-:W-:-:S02]  /*1350*/  @P2 SEL R4, RZ, 0xffffffff, P3 ;  /* 0xffffffffff042807 */ /* 0x000fc40001800000 */
[----:B------:R-:W-:Y:S02]  /*1360*/  LOP3.LUT R6, R6, 0x8, R5, 0xf8, !PT ;  /* 0x0000000806067812 */ /* 0x000fe400078ef805 */
[----:B------:R-:W-:Y:S02]  /*1370*/  ISETP.NE.AND P3, PT, R18, 0x2, PT ;  /* 0x000000021200780c */ /* 0x000fe40003f65270 */
[C---:B------:R-:W-:Y:S02]  /*1380*/  ISETP.NE.AND P2, PT, R20.reuse, 0x3, PT ;  /* 0x000000031400780c */ /* 0x040fe40003f45270 */
[----:B------:R-:W-:Y:S02]  /*1390*/  SEL R5, RZ, 0xffffffff, P1 ;  /* 0xffffffffff057807 */ /* 0x000fe40000800000 */
[----:B------:R-:W-:Y:S02]  /*13a0*/  LOP3.LUT R20, R20, 0xe, RZ, 0xc0, !PT ;  /* 0x0000000e14147812 */ /* 0x000fe400078ec0ff */
[----:B------:R-:W-:-:S02]  /*13b0*/  ISETP.NE.AND P1, PT, R3, 0x3, PT ;  /* 0x000000030300780c */ /* 0x000fc40003f25270 */
[----:B------:R-:W-:Y:S02]  /*13c0*/  LOP3.LUT R3, R3, 0xe, RZ, 0xc0, !PT ;  /* 0x0000000e03037812 */ /* 0x000fe400078ec0ff */
[----:B------:R-:W-:Y:S02]  /*13d0*/  @P6 SEL R5, RZ, 0xffffffff, P3 ;  /* 0xffffffffff056807 */ /* 0x000fe40001800000 */
[----:B------:R-:W-:Y:S02]  /*13e0*/  ISETP.NE.AND P6, PT, R20, 0x2, PT ;  /* 0x000000021400780c */ /* 0x000fe40003fc5270 */
[----:B------:R-:W-:Y:S02]  /*13f0*/  LOP3.LUT R10, R10, 0x1, RZ, 0xc0, !PT ;  /* 0x000000010a0a7812 */ /* 0x000fe400078ec0ff */
[----:B------:R-:W-:Y:S02]  /*1400*/  LOP3.LUT R8, R8, 0x1, RZ, 0xc0, !PT ;  /* 0x0000000108087812 */ /* 0x000fe400078ec0ff */
[----:B------:R-:W-:-:S02]  /*1410*/  ISETP.NE.AND P3, PT, R3, 0x2, PT ;  /* 0x000000020300780c */ /* 0x000fc40003f65270 */
[----:B------:R-:W-:Y:S02]  /*1420*/  SEL R3, RZ, 0xffffffff, P2 ;  /* 0xffffffffff037807 */ /* 0x000fe40001000000 */
[----:B------:R-:W-:Y:S02]  /*1430*/  LOP3.LUT R9, R9, 0x1, RZ, 0xc0, !PT ;  /* 0x0000000109097812 */ /* 0x000fe400078ec0ff */
[----:B------:R-:W-:Y:S02]  /*1440*/  ISETP.NE.U32.AND P2, PT, R10, 0x1, PT ;  /* 0x000000010a00780c */ /* 0x000fe40003f45070 */
[----:B------:R-:W-:Y:S02]  /*1450*/  @P5 SEL R3, RZ, 0xffffffff, P6 ;  /* 0xffffffffff035807 */ /* 0x000fe40003000000 */
[----:B------:R-:W-:Y:S02]  /*1460*/  ISETP.NE.U32.AND P6, PT, R8, 0x1, PT ;  /* 0x000000010800780c */ /* 0x000fe40003fc5070 */
[----:B------:R-:W-:-:S02]  /*1470*/  LOP3.LUT R12, R12, 0x1, RZ, 0xc0, !PT ;  /* 0x000000010c0c7812 */ /* 0x000fc400078ec0ff */
[----:B------:R-:W-:Y:S02]  /*1480*/  ISETP.NE.U32.AND P5, PT, R9, 0x1, PT ;  /* 0x000000010900780c */ /* 0x000fe40003fa5070 */
[----:B------:R-:W-:Y:S02]  /*1490*/  LOP3.LUT R11, R11, 0x1, RZ, 0xc0, !PT ;  /* 0x000000010b0b7812 */ /* 0x000fe400078ec0ff */
[----:B------:R-:W-:Y:S02]  /*14a0*/  SEL R9, RZ, 0x4, P2 ;  /* 0x00000004ff097807 */ /* 0x000fe40001000000 */
[----:B------:R-:W-:Y:S02]  /*14b0*/  ISETP.NE.U32.AND P2, PT, R12, 0x1, PT ;  /* 0x000000010c00780c */ /* 0x000fe40003f45070 */
[----:B------:R-:W-:Y:S02]  /*14c0*/  LOP3.LUT R13, R13, 0x1, RZ, 0xc0, !PT ;  /* 0x000000010d0d7812 */ /* 0x000fe400078ec0ff */
[----:B------:R-:W-:-:S02]  /*14d0*/  SEL R8, RZ, 0x2, P6 ;  /* 0x00000002ff087807 */ /* 0x000fc40003000000 */
[----:B------:R-:W-:Y:S02]  /*14e0*/  LOP3.LUT R7, R7, 0x1, RZ, 0xc0, !PT ;  /* 0x0000000107077812 */ /* 0x000fe400078ec0ff */
[----:B------:R-:W-:Y:S02]  /*14f0*/  ISETP.NE.U32.AND P6, PT, R11, 0x1, PT ;  /* 0x000000010b00780c */ /* 0x000fe40003fc5070 */
[----:B------:R-:W-:Y:S02]  /*1500*/  SEL R11, RZ, 0x10, P5 ;  /* 0x00000010ff0b7807 */ /* 0x000fe40002800000 */
[----:B------:R-:W-:Y:S02]  /*1510*/  LOP3.LUT R15, R15, 0x1, RZ, 0xc0, !PT ;  /* 0x000000010f0f7812 */ /* 0x000fe400078ec0ff */
[----:B------:R-:W-:Y:S02]  /*1520*/  ISETP.NE.U32.AND P5, PT, R13, 0x1, PT ;  /* 0x000000010d00780c */ /* 0x000fe40003fa5070 */
[----:B------:R-:W-:-:S02]  /*1530*/  LOP3.LUT R14, R14, 0x1, RZ, 0xc0, !PT ;  /* 0x000000010e0e7812 */ /* 0x000fc400078ec0ff */
[----:B------:R-:W-:Y:S02]  /*1540*/  SEL R10, RZ, 0x8, P2 ;  /* 0x00000008ff0a7807 */ /* 0x000fe40001000000 */
[----:B------:R-:W-:Y:S02]  /*1550*/  LOP3.LUT R7, R9, R8, R7, 0xfe, !PT ;  /* 0x0000000809077212 */ /* 0x000fe400078efe07 */
[----:B------:R-:W-:Y:S02]  /*1560*/  SEL R12, RZ, 0x20, P6 ;  /* 0x00000020ff0c7807 */ /* 0x000fe40003000000 */
[----:B------:R-:W-:Y:S02]  /*1570*/  ISETP.NE.U32.AND P2, PT, R15, 0x1, PT ;  /* 0x000000010f00780c */ /* 0x000fe40003f45070 */
[----:B------:R-:W-:Y:S02]  /*1580*/  ISETP.NE.U32.AND P6, PT, R14, 0x1, PT ;  /* 0x000000010e00780c */ /* 0x000fe40003fc5070 */
[----:B------:R-:W-:-:S02]  /*1590*/  SEL R13, RZ, 0x40, P5 ;  /* 0x00000040ff0d7807 */ /* 0x000fc40002800000 */
[----:B------:R-:W-:Y:S02]  /*15a0*/  LOP3.LUT R7, R11, R7, R10, 0xfe, !PT ;  /* 0x000000070b077212 */ /* 0x000fe400078efe0a */
[C---:B------:R-:W-:Y:S02]  /*15b0*/  ISETP.NE.AND P5, PT, R6.reuse, 0x3, PT ;  /* 0x000000030600780c */ /* 0x040fe40003fa5270 */
[----:B------:R-:W-:Y:S02]  /*15c0*/  LOP3.LUT R14, R6, 0xe, RZ, 0xc0, !PT ;  /* 0x0000000e060e7812 */ /* 0x000fe400078ec0ff */
[----:B------:R-:W-:Y:S02]  /*15d0*/  LOP3.LUT R16, R16, 0x1, RZ, 0xc0, !PT ;  /* 0x0000000110107812 */ /* 0x000fe400078ec0ff */
[----:B------:R-:W-:Y:S02]  /*15e0*/  SEL R6, RZ, 0x80, P2 ;  /* 0x00000080ff067807 */ /* 0x000fe40001000000 */
[----:B------:R-:W-:-:S02]  /*15f0*/  SEL R8, RZ, 0x100, P6 ;  /* 0x00000100ff087807 */ /* 0x000fc40003000000 */
[----:B------:R-:W-:Y:S02]  /*1600*/  LOP3.LUT R7, R13, R7, R12, 0xfe, !PT ;  /* 0x000000070d077212 */ /* 0x000fe400078efe0c */
[----:B------:R-:W-:Y:S02]  /*1610*/  LOP3.LUT R4, R4, 0x1, RZ, 0xc0, !PT ;  /* 0x0000000104047812 */ /* 0x000fe400078ec0ff */
[----:B------:R-:W-:Y:S02]  /*1620*/  ISETP.NE.U32.AND P6, PT, R16, 0x1, PT ;  /* 0x000000011000780c */ /* 0x000fe40003fc5070 */
[----:B------:R-:W-:Y:S02]  /*1630*/  LOP3.LUT R0, R0, 0x1, RZ, 0xc0, !PT ;  /* 0x0000000100007812 */ /* 0x000fe400078ec0ff */
[----:B------:R-:W-:Y:S02]  /*1640*/  SEL R10, RZ, 0xffffffff, P1 ;  /* 0xffffffffff0a7807 */ /* 0x000fe40000800000 */
[----:B------:R-:W-:-:S02]  /*1650*/  LOP3.LUT R6, R8, R7, R6, 0xfe, !PT ;  /* 0x0000000708067212 */ /* 0x000fc400078efe06 */
[----:B------:R-:W-:Y:S02]  /*1660*/  ISETP.NE.U32.AND P1, PT, R4, 0x1, PT ;  /* 0x000000010400780c */ /* 0x000fe40003f25070 */
[----:B------:R-:W-:Y:S02]  /*1670*/  LOP3.LUT R7, R5, 0x1, RZ, 0xc0, !PT ;  /* 0x0000000105077812 */ /* 0x000fe400078ec0ff */
[----:B------:R-:W0:Y:S01]  /*1680*/  LDC.64 R4, c[0x0][0x388] ;  /* 0x0000e200ff047b82 */ /* 0x000e220000000a00 */
[----:B------:R-:W-:Y:S02]  /*1690*/  SEL R9, RZ, 0x200, P6 ;  /* 0x00000200ff097807 */ /* 0x000fe40003000000 */
[----:B------:R-:W-:Y:S02]  /*16a0*/  ISETP.NE.U32.AND P6, PT, R0, 0x1, PT ;  /* 0x000000010000780c */ /* 0x000fe40003fc5070 */
[----:B------:R-:W-:Y:S02]  /*16b0*/  ISETP.NE.AND P2, PT, R14, 0x2, PT ;  /* 0x000000020e00780c */ /* 0x000fe40003f45270 */
[----:B------:R-:W-:-:S02]  /*16c0*/  @P4 SEL R10, RZ, 0xffffffff, P3 ;  /* 0xffffffffff0a4807 */ /* 0x000fc40001800000 */
[----:B------:R-:W-:Y:S02]  /*16d0*/  SEL R8, RZ, 0xffffffff, P5 ;  /* 0xffffffffff087807 */ /* 0x000fe40002800000 */
[----:B------:R-:W-:Y:S02]  /*16e0*/  SEL R0, RZ, 0x400, P6 ;  /* 0x00000400ff007807 */ /* 0x000fe40003000000 */
[----:B------:R-:W-:Y:S02]  /*16f0*/  ISETP.NE.U32.AND P5, PT, R7, 0x1, PT ;  /* 0x000000010700780c */ /* 0x000fe40003fa5070 */
[----:B------:R-:W-:Y:S02]  /*1700*/  @P0 SEL R8, RZ, 0xffffffff, P2 ;  /* 0xffffffffff080807 */ /* 0x000fe40001000000 */
[----:B------:R-:W-:Y:S02]  /*1710*/  LOP3.LUT R7, R3, 0x1, RZ, 0xc0, !PT ;  /* 0x0000000103077812 */ /* 0x000fe400078ec0ff */
[----:B------:R-:W-:-:S02]  /*1720*/  LOP3.LUT R10, R10, 0x1, RZ, 0xc0, !PT ;  /* 0x000000010a0a7812 */ /* 0x000fc400078ec0ff */
[----:B------:R-:W-:Y:S02]  /*1730*/  LOP3.LUT R0, R0, R6, R9, 0xfe, !PT ;  /* 0x0000000600007212 */ /* 0x000fe400078efe09 */
[----:B------:R-:W-:Y:S01]  /*1740*/  SEL R6, RZ, 0x1000, P1 ;  /* 0x00001000ff067807 */ /* 0x000fe20000800000 */
[----:B0-----:R-:W-:Y:S01]  /*1750*/  IMAD.WIDE R4, R2, 0x2, R4 ;  /* 0x0000000202047825 */ /* 0x001fe200078e0204 */
[----:B------:R-:W-:Y:S02]  /*1760*/  SEL R3, RZ, 0x800, P5 ;  /* 0x00000800ff037807 */ /* 0x000fe40002800000 */
[----:B------:R-:W-:Y:S02]  /*1770*/  LOP3.LUT R8, R8, 0x1, RZ, 0xc0, !PT ;  /* 0x0000000108087812 */ /* 0x000fe400078ec0ff */
[----:B------:R-:W-:Y:S02]  /*1780*/  ISETP.NE.U32.AND P0, PT, R7, 0x1, PT ;  /* 0x000000010700780c */ /* 0x000fe40003f05070 */
[----:B------:R-:W-:-:S02]  /*1790*/  ISETP.NE.U32.AND P1, PT, R10, 0x1, PT ;  /* 0x000000010a00780c */ /* 0x000fc40003f25070 */
[----:B------:R-:W-:Y:S02]  /*17a0*/  LOP3.LUT R0, R6, R0, R3, 0xfe, !PT ;  /* 0x0000000006007212 */ /* 0x000fe400078efe03 */
[----:B------:R-:W-:Y:S02]  /*17b0*/  ISETP.NE.U32.AND P2, PT, R8, 0x1, PT ;  /* 0x000000010800780c */ /* 0x000fe40003f45070 */
[----:B------:R-:W-:Y:S02]  /*17c0*/  SEL R3, RZ, 0x2000, P0 ;  /* 0x00002000ff037807 */ /* 0x000fe40000000000 */
[----:B------:R-:W-:Y:S02]  /*17d0*/  SEL R6, RZ, 0x4000, P1 ;  /* 0x00004000ff067807 */ /* 0x000fe40000800000 */
[----:B------:R-:W-:Y:S02]  /*17e0*/  SEL R7, RZ, 0x8000, P2 ;  /* 0x00008000ff077807 */ /* 0x000fe40001000000 */
[----:B------:R-:W-:-:S04]  /*17f0*/  LOP3.LUT R0, R6, R0, R3, 0xfe, !PT ;  /* 0x0000000006007212 */ /* 0x000fc800078efe03 */
[----:B------:R-:W-:-:S05]  /*1800*/  LOP3.LUT R7, R0, R7, RZ, 0xfc, !PT ;  /* 0x0000000700077212 */ /* 0x000fca00078efcff */
[----:B------:R-:W-:Y:S01]  /*1810*/  STG.E.U16 desc[UR4][R4.64], R7 ;  /* 0x0000000704007986 */ /* 0x000fe2000c101504 */
[----:B------:R-:W-:Y:S05]  /*1820*/  EXIT ;  /* 0x000000000000794d */ /* 0x000fea0003800000 */
.L_x_4:
[----:B------:R-:W-:-:S00]  /*1830*/  BRA `(.L_x_4) ;  /* 0xfffffffc00fc7947 */ /* 0x000fc0000383ffff */
[----:B------:R-:W-:-:S00]  /*1840*/  NOP ;  /* 0x0000000000007918 */ /* 0x000fc00000000000 */
        /* <DEDUP_REMOVED lines=11> */
.L_x_5:


//--------------------- .nv.shared.reserved.0     --------------------------
	.section	.nv.shared.reserved.0,"aw",@nobits
	.weak		__nv_reservedSMEM_offset_0_alias
	.size		__nv_reservedSMEM_offset_0_alias, 0, 64
	.other		__nv_reservedSMEM_offset_0_alias,@"STO_CUDA_RESERVED_SHARED STV_DEFAULT"
__nv_reservedSMEM_offset_0_alias:
	.zero		0
	.zero		64


//--------------------- .nv.constant0._Z29game_of_life_bit_adder_kernelPKtPti --------------------------
	.section	.nv.constant0._Z29game_of_life_bit_adder_kernelPKtPti,"a",@progbits
	.sectionflags	@""
	.align	4
.nv.constant0._Z29game_of_life_bit_adder_kernelPKtPti:
	.zero		916


//--------------------- SYMBOLS --------------------------

	.type		.nv.reservedSmem.offset0,@object
	.size		.nv.reservedSmem.offset0,0x4
